	.headerflags	@"EF_CUDA_TEXMODE_UNIFIED EF_CUDA_64BIT_ADDRESS EF_CUDA_ACCELERATORS EF_CUDA_SM90 EF_CUDA_VIRTUAL_SM(EF_CUDA_SM90)"
	.elftype	@"ET_EXEC"


//--------------------- .nv.info                  --------------------------
	.section	.nv.info,"",@"SHT_CUDA_INFO"
	.align	4


	//----- nvinfo : EIATTR_REGCOUNT
	.align		4
        /*0000*/ 	.byte	0x04, 0x2f
        /*0002*/ 	.short	(.L_2 - .L_1)
	.align		4
.L_1:
        /*0004*/ 	.word	index@(triton_)
        /*0008*/ 	.word	0x00000020


	//----- nvinfo : EIATTR_MIN_STACK_SIZE
	.align		4
.L_2:
        /*000c*/ 	.byte	0x04, 0x12
        /*000e*/ 	.short	(.L_4 - .L_3)
	.align		4
.L_3:
        /*0010*/ 	.word	index@(triton_)
        /*0014*/ 	.word	0x00000000


	//----- nvinfo : EIATTR_FRAME_SIZE
	.align		4
.L_4:
        /*0018*/ 	.byte	0x04, 0x11
        /*001a*/ 	.short	(.L_6 - .L_5)
	.align		4
.L_5:
        /*001c*/ 	.word	index@(triton_)
        /*0020*/ 	.word	0x00000000


	//----- nvinfo : EIATTR_MIN_STACK_SIZE
	.align		4
.L_6:
        /*0024*/ 	.byte	0x04, 0x12
        /*0026*/ 	.short	(.L_8 - .L_7)
	.align		4
.L_7:
        /*0028*/ 	.word	index@(triton_)
        /*002c*/ 	.word	0x00000000
.L_8:


//--------------------- .nv.info.triton_          --------------------------
	.section	.nv.info.triton_,"",@"SHT_CUDA_INFO"
	.sectionflags	@""
	.align	4


	//----- nvinfo : EIATTR_CUDA_API_VERSION
	.align		4
        /*0000*/ 	.byte	0x04, 0x37
        /*0002*/ 	.short	(.L_10 - .L_9)
.L_9:
        /*0004*/ 	.word	0x0000007c


	//----- nvinfo : EIATTR_KPARAM_INFO
	.align		4
.L_10:
        /*0008*/ 	.byte	0x04, 0x17
        /*000a*/ 	.short	(.L_12 - .L_11)
.L_11:
        /*000c*/ 	.word	0x00000000
        /*0010*/ 	.short	0x0006
        /*0012*/ 	.short	0x002c
        /*0014*/ 	.byte	0x00, 0xf0, 0x11, 0x00


	//----- nvinfo : EIATTR_KPARAM_INFO
	.align		4
.L_12:
        /*0018*/ 	.byte	0x04, 0x17
        /*001a*/ 	.short	(.L_14 - .L_13)
.L_13:
        /*001c*/ 	.word	0x00000000
        /*0020*/ 	.short	0x0005
        /*0022*/ 	.short	0x0028
        /*0024*/ 	.byte	0x00, 0xf0, 0x11, 0x00


	//----- nvinfo : EIATTR_KPARAM_INFO
	.align		4
.L_14:
        /*0028*/ 	.byte	0x04, 0x17
        /*002a*/ 	.short	(.L_16 - .L_15)
.L_15:
        /*002c*/ 	.word	0x00000000
        /*0030*/ 	.short	0x0004
        /*0032*/ 	.short	0x0020
        /*0034*/ 	.byte	0x00, 0xf0, 0x21, 0x00


	//----- nvinfo : EIATTR_KPARAM_INFO
	.align		4
.L_16:
        /*0038*/ 	.byte	0x04, 0x17
        /*003a*/ 	.short	(.L_18 - .L_17)
.L_17:
        /*003c*/ 	.word	0x00000000
        /*0040*/ 	.short	0x0003
        /*0042*/ 	.short	0x0018
        /*0044*/ 	.byte	0x00, 0xf0, 0x21, 0x00


	//----- nvinfo : EIATTR_KPARAM_INFO
	.align		4
.L_18:
        /*0048*/ 	.byte	0x04, 0x17
        /*004a*/ 	.short	(.L_20 - .L_19)
.L_19:
        /*004c*/ 	.word	0x00000000
        /*0050*/ 	.short	0x0002
        /*0052*/ 	.short	0x0010
        /*0054*/ 	.byte	0x00, 0xf0, 0x21, 0x00


	//----- nvinfo : EIATTR_KPARAM_INFO
	.align		4
.L_20:
        /*0058*/ 	.byte	0x04, 0x17
        /*005a*/ 	.short	(.L_22 - .L_21)
.L_21:
        /*005c*/ 	.word	0x00000000
        /*0060*/ 	.short	0x0001
        /*0062*/ 	.short	0x0008
        /*0064*/ 	.byte	0x00, 0xf0, 0x21, 0x00


	//----- nvinfo : EIATTR_KPARAM_INFO
	.align		4
.L_22:
        /*0068*/ 	.byte	0x04, 0x17
        /*006a*/ 	.short	(.L_24 - .L_23)
.L_23:
        /*006c*/ 	.word	0x00000000
        /*0070*/ 	.short	0x0000
        /*0072*/ 	.short	0x0000
        /*0074*/ 	.byte	0x00, 0xf0, 0x21, 0x00


	//----- nvinfo : EIATTR_SPARSE_MMA_MASK
	.align		4
.L_24:
        /*0078*/ 	.byte	0x03, 0x50
        /*007a*/ 	.short	0x0000


	//----- nvinfo : EIATTR_MAXREG_COUNT
	.align		4
        /*007c*/ 	.byte	0x03, 0x1b
        /*007e*/ 	.short	0x00ff


	//----- nvinfo : EIATTR_COOP_GROUP_MASK_REGIDS
	.align		4
        /*0080*/ 	.byte	0x04, 0x29
        /*0082*/ 	.short	(.L_26 - .L_25)


	//   ....[0]....
.L_25:
        /*0084*/ 	.word	0xffffffff


	//   ....[1]....
        /*0088*/ 	.word	0xffffffff


	//   ....[2]....
        /*008c*/ 	.word	0xffffffff


	//   ....[3]....
        /*0090*/ 	.word	0xffffffff


	//   ....[4]....
        /*0094*/ 	.word	0xffffffff


	//   ....[5]....
        /*0098*/ 	.word	0xffffffff


	//   ....[6]....
        /*009c*/ 	.word	0xffffffff


	//   ....[7]....
        /*00a0*/ 	.word	0xffffffff


	//   ....[8]....
        /*00a4*/ 	.word	0xffffffff


	//   ....[9]....
        /*00a8*/ 	.word	0xffffffff


	//   ....[10]....
        /*00ac*/ 	.word	0xffffffff


	//   ....[11]....
        /*00b0*/ 	.word	0xffffffff


	//   ....[12]....
        /*00b4*/ 	.word	0xffffffff


	//   ....[13]....
        /*00b8*/ 	.word	0xffffffff


	//   ....[14]....
        /*00bc*/ 	.word	0xffffffff


	//   ....[15]....
        /*00c0*/ 	.word	0xffffffff


	//   ....[16]....
        /*00c4*/ 	.word	0xffffffff


	//   ....[17]....
        /*00c8*/ 	.word	0xffffffff


	//   ....[18]....
        /*00cc*/ 	.word	0xffffffff


	//----- nvinfo : EIATTR_COOP_GROUP_INSTR_OFFSETS
	.align		4
.L_26:
        /*00d0*/ 	.byte	0x04, 0x28
        /*00d2*/ 	.short	(.L_28 - .L_27)


	//   ....[0]....
.L_27:
        /*00d4*/ 	.word	0x00000ba0


	//   ....[1]....
        /*00d8*/ 	.word	0x00000bf0


	//   ....[2]....
        /*00dc*/ 	.word	0x00000d00


	//   ....[3]....
        /*00e0*/ 	.word	0x00000d40


	//   ....[4]....
        /*00e4*/ 	.word	0x00000e40


	//   ....[5]....
        /*00e8*/ 	.word	0x00000e70


	//   ....[6]....
        /*00ec*/ 	.word	0x00000f70


	//   ....[7]....
        /*00f0*/ 	.word	0x00000fb0


	//   ....[8]....
        /*00f4*/ 	.word	0x000010a0


	//   ....[9]....
        /*00f8*/ 	.word	0x000010e0


	//   ....[10]....
        /*00fc*/ 	.word	0x00001280


	//   ....[11]....
        /*0100*/ 	.word	0x000012d0


	//   ....[12]....
        /*0104*/ 	.word	0x000012f0


	//   ....[13]....
        /*0108*/ 	.word	0x00001310


	//   ....[14]....
        /*010c*/ 	.word	0x00001420


	//   ....[15]....
        /*0110*/ 	.word	0x00001440


	//   ....[16]....
        /*0114*/ 	.word	0x00001480


	//   ....[17]....
        /*0118*/ 	.word	0x00001570


	//   ....[18]....
        /*011c*/ 	.word	0x000015a0


	//----- nvinfo : EIATTR_EXIT_INSTR_OFFSETS
	.align		4
.L_28:
        /*0120*/ 	.byte	0x04, 0x1c
        /*0122*/ 	.short	(.L_30 - .L_29)


	//   ....[0]....
.L_29:
        /*0124*/ 	.word	0x00001d60


	//----- nvinfo : EIATTR_MAX_THREADS
	.align		4
.L_30:
        /*0128*/ 	.byte	0x04, 0x05
        /*012a*/ 	.short	(.L_32 - .L_31)
.L_31:
        /*012c*/ 	.word	0x00000100
        /*0130*/ 	.word	0x00000001
        /*0134*/ 	.word	0x00000001


	//----- nvinfo : EIATTR_CBANK_PARAM_SIZE
	.align		4
.L_32:
        /*0138*/ 	.byte	0x03, 0x19
        /*013a*/ 	.short	0x0030


	//----- nvinfo : EIATTR_PARAM_CBANK
	.align		4
        /*013c*/ 	.byte	0x04, 0x0a
        /*013e*/ 	.short	(.L_34 - .L_33)
	.align		4
.L_33:
        /*0140*/ 	.word	index@(.nv.constant0.triton_)
        /*0144*/ 	.short	0x0210
        /*0146*/ 	.short	0x0030


	//----- nvinfo : EIATTR_SW_WAR
	.align		4
.L_34:
        /*0148*/ 	.byte	0x04, 0x36
        /*014a*/ 	.short	(.L_36 - .L_35)
.L_35:
        /*014c*/ 	.word	0x00000008
.L_36:


//--------------------- .nv.callgraph             --------------------------
	.section	.nv.callgraph,"",@"SHT_CUDA_CALLGRAPH"
	.align	4
	.sectionentsize	8
	.align		4
        /*0000*/ 	.word	0x00000000
	.align		4
        /*0004*/ 	.word	0xffffffff
	.align		4
        /*0008*/ 	.word	0x00000000
	.align		4
        /*000c*/ 	.word	0xfffffffe
	.align		4
        /*0010*/ 	.word	0x00000000
	.align		4
        /*0014*/ 	.word	0xfffffffd
	.align		4
        /*0018*/ 	.word	0x00000000
	.align		4
        /*001c*/ 	.word	0xfffffffc


//--------------------- .nv.constant4             --------------------------
	.section	.nv.constant4,"a",@progbits
	.align	8
	.align		8
.nv.constant4:
        /*0000*/ 	.dword	_$_str


//--------------------- .text.triton_             --------------------------
	.section	.text.triton_,"ax",@progbits
	.sectionflags	@"SHF_BARRIERS=1"
	.align	128
        .global         triton_
        .type           triton_,@function
        .size           triton_,(.L_x_2 - triton_)
        .other          triton_,@"STO_CUDA_ENTRY STV_DEFAULT"
triton_:
.text.triton_:
[----:B------:R-:W0:Y:S01]  /*0000*/  LDC R1, c[0x0][0x28] ;  /* 0x00000a00ff017b82 */ /* 0x000e220000000800 */
[----:B------:R-:W1:Y:S07]  /*0010*/  S2R R3, SR_TID.X ;  /* 0x0000000000037919 */ /* 0x000e6e0000002100 */
[----:B------:R-:W2:Y:S01]  /*0020*/  LDC.64 R6, c[0x0][0x210] ;  /* 0x00008400ff067b82 */ /* 0x000ea20000000a00 */
[----:B------:R-:W-:Y:S01]  /*0030*/  ULDC UR4, c[0x0][0x238] ;  /* 0x00008e0000047ab9 */ /* 0x000fe20000000800 */
[----:B------:R-:W-:Y:S01]  /*0040*/  CS2R R16, SRZ ;  /* 0x0000000000107805 */ /* 0x000fe2000001ff00 */
[----:B------:R-:W3:Y:S01]  /*0050*/  S2R R2, SR_CTAID.X ;  /* 0x0000000000027919 */ /* 0x000ee20000002500 */
[----:B------:R-:W-:-:S04]  /*0060*/  ULDC.64 UR6, c[0x0][0x208] ;  /* 0x0000820000067ab9 */ /* 0x000fc80000000a00 */
[----:B------:R-:W4:Y:S01]  /*0070*/  LDC.64 R4, c[0x0][0x218] ;  /* 0x00008600ff047b82 */ /* 0x000f220000000a00 */
[----:B-1----:R-:W-:-:S04]  /*0080*/  SHF.L.U32 R13, R3, 0x2, RZ ;  /* 0x00000002030d7819 */ /* 0x002fc800000006ff */
[----:B------:R-:W-:Y:S02]  /*0090*/  LOP3.LUT R25, R13, 0x3fc, RZ, 0xc0, !PT ;  /* 0x000003fc0d197812 */ /* 0x000fe400078ec0ff */
[----:B---3--:R-:W-:-:S03]  /*00a0*/  ISETP.GE.AND P1, PT, R2, UR4, PT ;  /* 0x0000000402007c0c */ /* 0x008fc6000bf26270 */
[----:B------:R-:W-:Y:S02]  /*00b0*/  IMAD R2, R2, 0xc00, R25 ;  /* 0x00000c0002027824 */ /* 0x000fe400078e0219 */
[----:B----4-:R-:W-:-:S04]  /*00c0*/  IMAD.WIDE.U32 R24, R25, 0x2, R4 ;  /* 0x0000000219187825 */ /* 0x010fc800078e0004 */
[--C-:B--2---:R-:W-:Y:S01]  /*00d0*/  IMAD.WIDE R22, R2, 0x2, R6.reuse ;  /* 0x0000000202167825 */ /* 0x104fe200078e0206 */
[----:B------:R-:W2:Y:S04]  /*00e0*/  LDG.E.EL.64 R20, desc[UR6][R24.64] ;  /* 0x0000000618147981 */ /* 0x000ea8000c2e1b00 */
[----:B------:R2:W3:Y:S01]  /*00f0*/  @!P1 LDG.E.EL.64 R16, desc[UR6][R22.64] ;  /* 0x0000000616109981 */ /* 0x0004e2000c2e1b00 */
[----:B------:R-:W-:Y:S02]  /*0100*/  IADD3 R27, R2, 0x400, RZ ;  /* 0x00000400021b7810 */ /* 0x000fe40007ffe0ff */
[----:B------:R-:W-:Y:S01]  /*0110*/  CS2R R18, SRZ ;  /* 0x0000000000127805 */ /* 0x000fe2000001ff00 */
[----:B------:R-:W4:Y:S02]  /*0120*/  LDG.E.EL.64 R8, desc[UR6][R24.64+0x800] ;  /* 0x0008000618087981 */ /* 0x000f24000c2e1b00 */
[----:B------:R-:W-:-:S05]  /*0130*/  IMAD.WIDE R26, R27, 0x2, R6 ;  /* 0x000000021b1a7825 */ /* 0x000fca00078e0206 */
[----:B------:R-:W5:Y:S01]  /*0140*/  @!P1 LDG.E.EL.64 R18, desc[UR6][R26.64] ;  /* 0x000000061a129981 */ /* 0x000f62000c2e1b00 */
[----:B------:R-:W-:Y:S02]  /*0150*/  IADD3 R29, R2, 0x800, RZ ;  /* 0x00000800021d7810 */ /* 0x000fe40007ffe0ff */
[----:B------:R-:W-:-:S03]  /*0160*/  CS2R R10, SRZ ;  /* 0x00000000000a7805 */ /* 0x000fc6000001ff00 */
[----:B------:R-:W-:Y:S02]  /*0170*/  IMAD.WIDE R28, R29, 0x2, R6 ;  /* 0x000000021d1c7825 */ /* 0x000fe400078e0206 */
[----:B------:R1:W4:Y:S04]  /*0180*/  LDG.E.EL.64 R6, desc[UR6][R24.64+0x1000] ;  /* 0x0010000618067981 */ /* 0x000328000c2e1b00 */
[----:B------:R1:W4:Y:S01]  /*0190*/  @!P1 LDG.E.EL.64 R10, desc[UR6][R28.64] ;  /* 0x000000061c0a9981 */ /* 0x000322000c2e1b00 */
[----:B--2---:R-:W-:Y:S02]  /*01a0*/  SHF.L.U32 R23, R20, 0x10, RZ ;  /* 0x0000001014177819 */ /* 0x004fe400000006ff */
[----:B---3--:R-:W-:Y:S02]  /*01b0*/  SEL R16, R16, RZ, !P1 ;  /* 0x000000ff10107207 */ /* 0x008fe40004800000 */
[----:B------:R-:W-:-:S02]  /*01c0*/  PRMT R0, R20, 0x7632, R0 ;  /* 0x0000763214007816 */ /* 0x000fc40000000000 */
[C---:B------:R-:W-:Y:S02]  /*01d0*/  SHF.L.U32 R22, R16.reuse, 0x10, RZ ;  /* 0x0000001010167819 */ /* 0x040fe400000006ff */
[----:B------:R-:W-:Y:S01]  /*01e0*/  SEL R17, R17, RZ, !P1 ;  /* 0x000000ff11117207 */ /* 0x000fe20004800000 */
[----:B------:R-:W-:Y:S01]  /*01f0*/  HFMA2.MMA R20, -RZ, RZ, 2, 0 ;  /* 0x40000000ff147435 */ /* 0x000fe200000001ff */
[----:B------:R-:W-:Y:S01]  /*0200*/  PRMT R16, R16, 0x7632, R16 ;  /* 0x0000763210107816 */ /* 0x000fe20000000010 */
[--C-:B------:R-:W-:Y:S01]  /*0210*/  FADD R22, R22, R23.reuse ;  /* 0x0000001716167221 */ /* 0x100fe20000000000 */
[----:B-1----:R-:W-:Y:S02]  /*0220*/  SHF.L.U32 R25, R0, 0x10, RZ ;  /* 0x0000001000197819 */ /* 0x002fe400000006ff */
[----:B------:R-:W-:Y:S02]  /*0230*/  PRMT R23, R21, 0x7632, R23 ;  /* 0x0000763215177816 */ /* 0x000fe40000000017 */
[----:B------:R-:W-:-:S02]  /*0240*/  PRMT R0, R17, 0x7632, R0 ;  /* 0x0000763211007816 */ /* 0x000fc40000000000 */
[----:B------:R-:W-:Y:S02]  /*0250*/  SHF.L.U32 R16, R16, 0x10, RZ ;  /* 0x0000001010107819 */ /* 0x000fe400000006ff */
[----:B------:R-:W-:Y:S02]  /*0260*/  SHF.L.U32 R23, R23, 0x10, RZ ;  /* 0x0000001017177819 */ /* 0x000fe400000006ff */
[----:B------:R-:W-:Y:S02]  /*0270*/  SHF.L.U32 R0, R0, 0x10, RZ ;  /* 0x0000001000007819 */ /* 0x000fe400000006ff */
[----:B------:R-:W-:Y:S01]  /*0280*/  SHF.L.U32 R24, R17, 0x10, RZ ;  /* 0x0000001011187819 */ /* 0x000fe200000006ff */
[----:B------:R-:W-:Y:S01]  /*0290*/  FADD R17, R16, R25 ;  /* 0x0000001910117221 */ /* 0x000fe20000000000 */
[----:B------:R-:W-:Y:S01]  /*02a0*/  SHF.L.U32 R21, R21, 0x10, RZ ;  /* 0x0000001015157819 */ /* 0x000fe200000006ff */
[----:B------:R-:W-:Y:S01]  /*02b0*/  FADD R16, R0, R23 ;  /* 0x0000001700107221 */ /* 0x000fe20000000000 */
[----:B------:R-:W-:-:S02]  /*02c0*/  FSEL R20, R20, 1, !P1 ;  /* 0x3f80000014147808 */ /* 0x000fc40004800000 */
[----:B-----5:R-:W-:Y:S02]  /*02d0*/  SEL R0, R18, RZ, !P1 ;  /* 0x000000ff12007207 */ /* 0x020fe40004800000 */
[----:B------:R-:W-:Y:S01]  /*02e0*/  SEL R18, R19, RZ, !P1 ;  /* 0x000000ff13127207 */ /* 0x000fe20004800000 */
[----:B------:R-:W-:Y:S01]  /*02f0*/  FADD R21, R24, R21 ;  /* 0x0000001518157221 */ /* 0x000fe20000000000 */
[----:B------:R1:W2:Y:S01]  /*0300*/  MUFU.RCP R19, R20 ;  /* 0x0000001400137308 */ /* 0x0002a20000001000 */
[----:B----4-:R-:W-:Y:S02]  /*0310*/  SHF.L.U32 R27, R9, 0x10, RZ ;  /* 0x00000010091b7819 */ /* 0x010fe400000006ff */
[----:B------:R-:W-:Y:S02]  /*0320*/  SHF.L.U32 R24, R18, 0x10, RZ ;  /* 0x0000001012187819 */ /* 0x000fe400000006ff */
[----:B------:R-:W-:-:S03]  /*0330*/  FSEL R25, R21, RZ, !P1 ;  /* 0x000000ff15197208 */ /* 0x000fc60004800000 */
[----:B------:R-:W-:Y:S01]  /*0340*/  FADD R21, R24, R27 ;  /* 0x0000001b18157221 */ /* 0x000fe20000000000 */
[C---:B------:R-:W-:Y:S02]  /*0350*/  SHF.L.U32 R26, R8.reuse, 0x10, RZ ;  /* 0x00000010081a7819 */ /* 0x040fe400000006ff */
[----:B------:R-:W-:Y:S02]  /*0360*/  PRMT R9, R8, 0x7632, R9 ;  /* 0x0000763208097816 */ /* 0x000fe40000000009 */
[C---:B------:R-:W-:Y:S02]  /*0370*/  SHF.L.U32 R23, R0.reuse, 0x10, RZ ;  /* 0x0000001000177819 */ /* 0x040fe400000006ff */
[----:B------:R-:W-:Y:S01]  /*0380*/  PRMT R8, R0, 0x7632, R8 ;  /* 0x0000763200087816 */ /* 0x000fe20000000008 */
[----:B------:R-:W-:Y:S01]  /*0390*/  FADD R0, -R25, R21 ;  /* 0x0000001519007221 */ /* 0x000fe20000000100 */
[----:B-1----:R-:W-:-:S03]  /*03a0*/  FADD R20, R20, 1 ;  /* 0x3f80000014147421 */ /* 0x002fc60000000000 */
[----:B--2---:R-:W-:Y:S01]  /*03b0*/  FFMA R24, R0, R19, R25 ;  /* 0x0000001300187223 */ /* 0x004fe20000000019 */
[----:B0-----:R-:W-:Y:S01]  /*03c0*/  FSEL R29, R22, RZ, !P1 ;  /* 0x000000ff161d7208 */ /* 0x001fe20004800000 */
[----:B------:R-:W-:Y:S01]  /*03d0*/  FADD R23, R23, R26 ;  /* 0x0000001a17177221 */ /* 0x000fe20000000000 */
[----:B------:R-:W-:Y:S01]  /*03e0*/  SHF.L.U32 R27, R9, 0x10, RZ ;  /* 0x00000010091b7819 */ /* 0x000fe200000006ff */
[----:B------:R-:W-:Y:S01]  /*03f0*/  FADD R25, R21, -R24 ;  /* 0x8000001815197221 */ /* 0x000fe20000000000 */
[----:B------:R-:W-:Y:S02]  /*0400*/  SHF.L.U32 R8, R8, 0x10, RZ ;  /* 0x0000001008087819 */ /* 0x000fe400000006ff */
[----:B------:R-:W-:Y:S02]  /*0410*/  SEL R21, R10, RZ, !P1 ;  /* 0x000000ff0a157207 */ /* 0x000fe40004800000 */
[----:B------:R-:W-:Y:S01]  /*0420*/  FSEL R10, R20, 1, !P1 ;  /* 0x3f800000140a7808 */ /* 0x000fe20004800000 */
[----:B------:R-:W-:Y:S01]  /*0430*/  FADD R26, -R29, R23 ;  /* 0x000000171d1a7221 */ /* 0x000fe20000000100 */
[----:B------:R-:W-:Y:S01]  /*0440*/  FADD R8, R8, R27 ;  /* 0x0000001b08087221 */ /* 0x000fe20000000000 */
[----:B------:R-:W-:Y:S01]  /*0450*/  FFMA R25, R0, R25, RZ ;  /* 0x0000001900197223 */ /* 0x000fe200000000ff */
[----:B------:R-:W-:-:S02]  /*0460*/  SHF.L.U32 R27, R6, 0x10, RZ ;  /* 0x00000010061b7819 */ /* 0x000fc400000006ff */
[----:B------:R-:W-:Y:S01]  /*0470*/  SHF.L.U32 R0, R21, 0x10, RZ ;  /* 0x0000001015007819 */ /* 0x000fe200000006ff */
[----:B------:R-:W0:Y:S01]  /*0480*/  MUFU.RCP R10, R10 ;  /* 0x0000000a000a7308 */ /* 0x000e220000001000 */
[----:B------:R-:W-:-:S03]  /*0490*/  FFMA R28, R26, R19, R29 ;  /* 0x000000131a1c7223 */ /* 0x000fc6000000001d */
[----:B------:R-:W-:Y:S01]  /*04a0*/  FADD R22, R0, R27 ;  /* 0x0000001b00167221 */ /* 0x000fe20000000000 */
[----:B------:R-:W-:Y:S01]  /*04b0*/  FADD R0, R23, -R28 ;  /* 0x8000001c17007221 */ /* 0x000fe20000000000 */
[----:B------:R-:W-:-:S05]  /*04c0*/  FSEL R28, R28, RZ, !P1 ;  /* 0x000000ff1c1c7208 */ /* 0x000fca0004800000 */
[----:B------:R-:W-:-:S04]  /*04d0*/  FADD R27, -R28, R22 ;  /* 0x000000161c1b7221 */ /* 0x000fc80000000100 */
[----:B0-----:R-:W-:Y:S01]  /*04e0*/  FFMA R23, R27, R10, R28 ;  /* 0x0000000a1b177223 */ /* 0x001fe2000000001c */
[----:B------:R-:W-:Y:S01]  /*04f0*/  FFMA R29, R26, R0, RZ ;  /* 0x000000001a1d7223 */ /* 0x000fe200000000ff */
[----:B------:R-:W-:Y:S02]  /*0500*/  SEL R11, R11, RZ, !P1 ;  /* 0x000000ff0b0b7207 */ /* 0x000fe40004800000 */
[----:B------:R-:W-:Y:S02]  /*0510*/  FADD R22, R22, -R23 ;  /* 0x8000001716167221 */ /* 0x000fe40000000000 */
[----:B------:R-:W-:Y:S02]  /*0520*/  SHF.L.U32 R0, R11, 0x10, RZ ;  /* 0x000000100b007819 */ /* 0x000fe400000006ff */
[----:B------:R-:W-:Y:S01]  /*0530*/  FFMA R22, R27, R22, R29 ;  /* 0x000000161b167223 */ /* 0x000fe2000000001d */
[----:B------:R-:W-:Y:S02]  /*0540*/  SHF.L.U32 R27, R7, 0x10, RZ ;  /* 0x00000010071b7819 */ /* 0x000fe400000006ff */
[----:B------:R-:W-:-:S03]  /*0550*/  FSEL R29, R24, RZ, !P1 ;  /* 0x000000ff181d7208 */ /* 0x000fc60004800000 */
[----:B------:R-:W-:-:S04]  /*0560*/  FADD R27, R0, R27 ;  /* 0x0000001b001b7221 */ /* 0x000fc80000000000 */
[----:B------:R-:W-:-:S04]  /*0570*/  FADD R0, -R29, R27 ;  /* 0x0000001b1d007221 */ /* 0x000fc80000000100 */
[----:B------:R-:W-:Y:S01]  /*0580*/  FFMA R24, R0, R10, R29 ;  /* 0x0000000a00187223 */ /* 0x000fe2000000001d */
[----:B------:R-:W-:Y:S02]  /*0590*/  PRMT R6, R6, 0x7632, R6 ;  /* 0x0000763206067816 */ /* 0x000fe40000000006 */
[----:B------:R-:W-:Y:S01]  /*05a0*/  PRMT R21, R21, 0x7632, R21 ;  /* 0x0000763215157816 */ /* 0x000fe20000000015 */
[----:B------:R-:W-:Y:S01]  /*05b0*/  FADD R26, R27, -R24 ;  /* 0x800000181b1a7221 */ /* 0x000fe20000000000 */
[----:B------:R-:W-:Y:S02]  /*05c0*/  SHF.L.U32 R6, R6, 0x10, RZ ;  /* 0x0000001006067819 */ /* 0x000fe400000006ff */
[----:B------:R-:W-:Y:S01]  /*05d0*/  SHF.L.U32 R21, R21, 0x10, RZ ;  /* 0x0000001015157819 */ /* 0x000fe200000006ff */
[----:B------:R-:W-:Y:S01]  /*05e0*/  FFMA R25, R0, R26, R25 ;  /* 0x0000001a00197223 */ /* 0x000fe20000000019 */
[----:B------:R-:W-:-:S03]  /*05f0*/  FSEL R0, R17, RZ, !P1 ;  /* 0x000000ff11007208 */ /* 0x000fc60004800000 */
[----:B------:R-:W-:Y:S02]  /*0600*/  FADD R17, R21, R6 ;  /* 0x0000000615117221 */ /* 0x000fe40000000000 */
[----:B------:R-:W-:-:S04]  /*0610*/  FADD R21, -R0, R8 ;  /* 0x0000000800157221 */ /* 0x000fc80000000100 */
[----:B------:R-:W-:-:S04]  /*0620*/  FFMA R27, R21, R19, R0 ;  /* 0x00000013151b7223 */ /* 0x000fc80000000000 */
[----:B------:R-:W-:Y:S01]  /*0630*/  FADD R0, R8, -R27 ;  /* 0x8000001b08007221 */ /* 0x000fe20000000000 */
[----:B------:R-:W-:Y:S02]  /*0640*/  FSEL R6, R27, RZ, !P1 ;  /* 0x000000ff1b067208 */ /* 0x000fe40004800000 */
[----:B------:R-:W-:Y:S01]  /*0650*/  PRMT R9, R9, 0x7632, R9 ;  /* 0x0000763209097816 */ /* 0x000fe20000000009 */
[----:B------:R-:W-:Y:S01]  /*0660*/  FFMA R0, R21, R0, RZ ;  /* 0x0000000015007223 */ /* 0x000fe200000000ff */
[----:B------:R-:W-:Y:S01]  /*0670*/  PRMT R18, R18, 0x7632, R18 ;  /* 0x0000763212127816 */ /* 0x000fe20000000012 */
[----:B------:R-:W-:Y:S01]  /*0680*/  FADD R21, -R6, R17 ;  /* 0x0000001106157221 */ /* 0x000fe20000000100 */
[----:B------:R-:W-:Y:S02]  /*0690*/  SHF.L.U32 R9, R9, 0x10, RZ ;  /* 0x0000001009097819 */ /* 0x000fe400000006ff */
[----:B------:R-:W-:Y:S01]  /*06a0*/  SHF.L.U32 R18, R18, 0x10, RZ ;  /* 0x0000001012127819 */ /* 0x000fe200000006ff */
[----:B------:R-:W-:Y:S01]  /*06b0*/  FFMA R6, R21, R10, R6 ;  /* 0x0000000a15067223 */ /* 0x000fe20000000006 */
[----:B------:R-:W-:-:S02]  /*06c0*/  FSEL R27, R16, RZ, !P1 ;  /* 0x000000ff101b7208 */ /* 0x000fc40004800000 */
[----:B------:R-:W-:Y:S01]  /*06d0*/  FSEL R20, R20, RZ, !P1 ;  /* 0x000000ff14147208 */ /* 0x000fe20004800000 */
[----:B------:R-:W-:Y:S01]  /*06e0*/  FADD R8, R17, -R6 ;  /* 0x8000000611087221 */ /* 0x000fe20000000000 */
[----:B------:R-:W-:-:S03]  /*06f0*/  FADD R16, R18, R9 ;  /* 0x0000000912107221 */ /* 0x000fc60000000000 */
[----:B------:R-:W-:Y:S01]  /*0700*/  FFMA R8, R21, R8, R0 ;  /* 0x0000000815087223 */ /* 0x000fe20000000000 */
[----:B------:R-:W-:Y:S01]  /*0710*/  FADD R0, -R27, R16 ;  /* 0x000000101b007221 */ /* 0x000fe20000000100 */
[----:B------:R-:W-:-:S03]  /*0720*/  FADD R9, R20, R20 ;  /* 0x0000001414097221 */ /* 0x000fc60000000000 */
[----:B------:R-:W-:Y:S01]  /*0730*/  FFMA R19, R0, R19, R27 ;  /* 0x0000001300137223 */ /* 0x000fe2000000001b */
[C---:B------:R-:W-:Y:S01]  /*0740*/  FMUL R18, R9.reuse, 16777216 ;  /* 0x4b80000009127820 */ /* 0x040fe20000400000 */
[----:B------:R-:W-:Y:S02]  /*0750*/  FSETP.GEU.AND P0, PT, R9, 1.175494350822287508e-38, PT ;  /* 0x008000000900780b */ /* 0x000fe40003f0e000 */
[----:B------:R-:W-:Y:S01]  /*0760*/  PRMT R7, R7, 0x7632, R7 ;  /* 0x0000763207077816 */ /* 0x000fe20000000007 */
[----:B------:R-:W-:Y:S01]  /*0770*/  FADD R27, R16, -R19 ;  /* 0x80000013101b7221 */ /* 0x000fe20000000000 */
[----:B------:R-:W-:Y:S01]  /*0780*/  PRMT R11, R11, 0x7632, R11 ;  /* 0x000076320b0b7816 */ /* 0x000fe2000000000b */
[----:B------:R-:W-:Y:S01]  /*0790*/  FADD R17, R20, R9 ;  /* 0x0000000914117221 */ /* 0x000fe20000000000 */
[----:B------:R-:W-:Y:S01]  /*07a0*/  FSEL R21, R18, R9, !P0 ;  /* 0x0000000912157208 */ /* 0x000fe20004000000 */
[----:B------:R-:W-:Y:S01]  /*07b0*/  FFMA R0, R0, R27, RZ ;  /* 0x0000001b00007223 */ /* 0x000fe200000000ff */
[----:B------:R-:W-:Y:S01]  /*07c0*/  SHF.L.U32 R18, R7, 0x10, RZ ;  /* 0x0000001007127819 */ /* 0x000fe200000006ff */
[----:B------:R-:W-:Y:S01]  /*07d0*/  FMUL R16, R17, 16777216 ;  /* 0x4b80000011107820 */ /* 0x000fe20000400000 */
[----:B------:R-:W-:Y:S01]  /*07e0*/  SHF.L.U32 R7, R11, 0x10, RZ ;  /* 0x000000100b077819 */ /* 0x000fe200000006ff */
[C---:B------:R-:W-:Y:S01]  /*07f0*/  FMUL R27, R20.reuse, 16777216 ;  /* 0x4b800000141b7820 */ /* 0x040fe20000400000 */
[----:B------:R-:W-:Y:S01]  /*0800*/  FSETP.GEU.AND P2, PT, R17, 1.175494350822287508e-38, PT ;  /* 0x008000001100780b */ /* 0x000fe20003f4e000 */
[----:B------:R-:W-:-:S02]  /*0810*/  FADD R11, R20, R17 ;  /* 0x00000011140b7221 */ /* 0x000fc40000000000 */
[----:B------:R-:W-:Y:S01]  /*0820*/  FADD R7, R7, R18 ;  /* 0x0000001207077221 */ /* 0x000fe20000000000 */
[----:B------:R-:W-:Y:S01]  /*0830*/  FSEL R28, R16, R17, !P2 ;  /* 0x00000011101c7208 */ /* 0x000fe20005000000 */
[----:B------:R-:W-:Y:S01]  /*0840*/  FMUL R18, R11, 16777216 ;  /* 0x4b8000000b127820 */ /* 0x000fe20000400000 */
[----:B------:R-:W-:Y:S02]  /*0850*/  FSEL R26, R27, R20, !P0 ;  /* 0x000000141b1a7208 */ /* 0x000fe40004000000 */
[----:B------:R-:W-:Y:S01]  /*0860*/  FSETP.GEU.AND P0, PT, R11, 1.175494350822287508e-38, PT ;  /* 0x008000000b00780b */ /* 0x000fe20003f0e000 */
[----:B------:R0:W-:Y:S03]  /*0870*/  MUFU.RCP R16, R28 ;  /* 0x0000001c00107308 */ /* 0x0001e60000001000 */
[----:B0-----:R-:W-:-:S05]  /*0880*/  FSEL R28, R18, R11, !P0 ;  /* 0x0000000b121c7208 */ /* 0x001fca0004000000 */
[----:B------:R-:W0:Y:S08]  /*0890*/  MUFU.RCP R21, R21 ;  /* 0x0000001500157308 */ /* 0x000e300000001000 */
[----:B------:R-:W1:Y:S01]  /*08a0*/  MUFU.RCP R18, R28 ;  /* 0x0000001c00127308 */ /* 0x000e620000001000 */
[CC--:B------:R-:W-:Y:S02]  /*08b0*/  FSEL R29, R27.reuse, R20.reuse, !P2 ;  /* 0x000000141b1d7208 */ /* 0x0c0fe40005000000 */
[----:B------:R-:W-:Y:S01]  /*08c0*/  FSEL R27, R27, R20, !P0 ;  /* 0x000000141b1b7208 */ /* 0x000fe20004000000 */
[----:B0-----:R-:W-:Y:S01]  /*08d0*/  FMUL R21, R21, R26 ;  /* 0x0000001a15157220 */ /* 0x001fe20000400000 */
[----:B------:R-:W-:-:S02]  /*08e0*/  FSEL R26, R8, RZ, !P1 ;  /* 0x000000ff081a7208 */ /* 0x000fc40004800000 */
[----:B------:R-:W-:Y:S02]  /*08f0*/  FSEL R8, R19, RZ, !P1 ;  /* 0x000000ff13087208 */ /* 0x000fe40004800000 */
[----:B------:R-:W-:Y:S01]  /*0900*/  FSETP.NEU.AND P0, PT, R9, RZ, PT ;  /* 0x000000ff0900720b */ /* 0x000fe20003f0d000 */
[----:B-1----:R-:W-:Y:S01]  /*0910*/  FMUL R18, R18, R27 ;  /* 0x0000001b12127220 */ /* 0x002fe20000400000 */
[----:B------:R-:W-:Y:S02]  /*0920*/  FSEL R27, R22, RZ, !P1 ;  /* 0x000000ff161b7208 */ /* 0x000fe40004800000 */
[----:B------:R-:W-:Y:S02]  /*0930*/  FSEL R22, R23, RZ, !P1 ;  /* 0x000000ff17167208 */ /* 0x000fe40004800000 */
[----:B------:R-:W-:Y:S01]  /*0940*/  FSEL R23, R6, RZ, !P1 ;  /* 0x000000ff06177208 */ /* 0x000fe20004800000 */
[----:B------:R-:W-:Y:S01]  /*0950*/  FADD R19, -R8, R7 ;  /* 0x0000000708137221 */ /* 0x000fe20000000100 */
[----:B------:R-:W-:-:S03]  /*0960*/  FSEL R21, R21, RZ, P0 ;  /* 0x000000ff15157208 */ /* 0x000fc60000000000 */
[----:B------:R-:W-:Y:S01]  /*0970*/  FADD R23, -R22, R23 ;  /* 0x0000001716177221 */ /* 0x000fe20000000100 */
[----:B------:R-:W-:Y:S01]  /*0980*/  FFMA R10, R19, R10, R8 ;  /* 0x0000000a130a7223 */ /* 0x000fe20000000008 */
[----:B------:R-:W-:Y:S02]  /*0990*/  FADD R6, R26, R27 ;  /* 0x0000001b1a067221 */ /* 0x000fe40000000000 */
[C---:B------:R-:W-:Y:S01]  /*09a0*/  FFMA R22, R23.reuse, R21, R22 ;  /* 0x0000001517167223 */ /* 0x040fe20000000016 */
[----:B------:R-:W-:Y:S01]  /*09b0*/  FMUL R27, R23, R23 ;  /* 0x00000017171b7220 */ /* 0x000fe20000400000 */
[----:B------:R-:W-:Y:S01]  /*09c0*/  FSEL R23, R24, RZ, !P1 ;  /* 0x000000ff18177208 */ /* 0x000fe20004800000 */
[----:B------:R-:W-:Y:S01]  /*09d0*/  FADD R8, R7, -R10 ;  /* 0x8000000a07087221 */ /* 0x000fe20000000000 */
[----:B------:R-:W-:Y:S01]  /*09e0*/  FMUL R16, R16, R29 ;  /* 0x0000001d10107220 */ /* 0x000fe20000400000 */
[----:B------:R-:W-:Y:S02]  /*09f0*/  FSETP.NEU.AND P0, PT, R17, RZ, PT ;  /* 0x000000ff1100720b */ /* 0x000fe40003f0d000 */
[----:B------:R-:W-:Y:S01]  /*0a00*/  FADD R23, R23, -R22 ;  /* 0x8000001617177221 */ /* 0x000fe20000000000 */
[----:B------:R-:W-:Y:S01]  /*0a10*/  FFMA R19, R19, R8, R0 ;  /* 0x0000000813137223 */ /* 0x000fe20000000000 */
[----:B------:R-:W-:Y:S01]  /*0a20*/  FADD R0, R11, R11 ;  /* 0x0000000b0b007221 */ /* 0x000fe20000000000 */
[----:B------:R-:W-:Y:S01]  /*0a30*/  FMUL R27, R20, R27 ;  /* 0x0000001b141b7220 */ /* 0x000fe20000400000 */
[----:B------:R-:W-:Y:S01]  /*0a40*/  FMUL R8, R23, R23 ;  /* 0x0000001717087220 */ /* 0x000fe20000400000 */
[----:B------:R-:W-:-:S02]  /*0a50*/  FSEL R7, R16, RZ, P0 ;  /* 0x000000ff10077208 */ /* 0x000fc40000000000 */
[C---:B------:R-:W-:Y:S01]  /*0a60*/  FSETP.GEU.AND P3, PT, |R0|.reuse, 1.175494350822287508e-38, PT ;  /* 0x008000000000780b */ /* 0x040fe20003f6e200 */
[----:B------:R-:W-:Y:S01]  /*0a70*/  FMUL R8, R9, R8 ;  /* 0x0000000809087220 */ /* 0x000fe20000400000 */
[----:B------:R-:W-:Y:S01]  /*0a80*/  FSEL R25, R25, RZ, !P1 ;  /* 0x000000ff19197208 */ /* 0x000fe20004800000 */
[----:B------:R-:W-:Y:S01]  /*0a90*/  FFMA R6, R21, R27, R6 ;  /* 0x0000001b15067223 */ /* 0x000fe20000000006 */
[----:B------:R-:W-:Y:S01]  /*0aa0*/  FMUL R9, R0, 0.25 ;  /* 0x3e80000000097820 */ /* 0x000fe20000400000 */
[----:B------:R-:W-:Y:S01]  /*0ab0*/  FSETP.NEU.AND P2, PT, R11, RZ, PT ;  /* 0x000000ff0b00720b */ /* 0x000fe20003f4d000 */
[----:B------:R-:W-:Y:S01]  /*0ac0*/  FFMA R22, R23, R7, R22 ;  /* 0x0000000717167223 */ /* 0x000fe20000000016 */
[----:B------:R-:W-:Y:S02]  /*0ad0*/  FSEL R21, R10, RZ, !P1 ;  /* 0x000000ff0a157208 */ /* 0x000fe40004800000 */
[----:B------:R-:W-:Y:S01]  /*0ae0*/  FSETP.GT.AND P0, PT, |R0|, 8.50705917302346158658e+37, PT ;  /* 0x7e8000000000780b */ /* 0x000fe20003f04200 */
[----:B------:R-:W-:Y:S01]  /*0af0*/  FADD R6, R25, R6 ;  /* 0x0000000619067221 */ /* 0x000fe20000000000 */
[----:B------:R-:W-:Y:S01]  /*0b00*/  FSEL R18, R18, RZ, P2 ;  /* 0x000000ff12127208 */ /* 0x000fe20001000000 */
[----:B------:R-:W-:Y:S01]  /*0b10*/  FADD R21, R21, -R22 ;  /* 0x8000001615157221 */ /* 0x000fe20000000000 */
[----:B------:R-:W-:Y:S01]  /*0b20*/  FSEL R10, R9, R0, P0 ;  /* 0x00000000090a7208 */ /* 0x000fe20000000000 */
[----:B------:R-:W-:Y:S01]  /*0b30*/  FFMA R6, R7, R8, R6 ;  /* 0x0000000807067223 */ /* 0x000fe20000000006 */
[----:B------:R-:W-:Y:S01]  /*0b40*/  FSEL R19, R19, RZ, !P1 ;  /* 0x000000ff13137208 */ /* 0x000fe20004800000 */
[C---:B------:R-:W-:Y:S01]  /*0b50*/  FMUL R8, R21.reuse, R21 ;  /* 0x0000001515087220 */ /* 0x040fe20000400000 */
[----:B------:R-:W-:Y:S01]  /*0b60*/  FFMA R22, R21, R18, R22 ;  /* 0x0000001215167223 */ /* 0x000fe20000000016 */
[----:B------:R-:W-:-:S02]  /*0b70*/  @!P3 FMUL R10, R10, 16777216 ;  /* 0x4b8000000a0ab820 */ /* 0x000fc40000400000 */
[----:B------:R-:W-:Y:S01]  /*0b80*/  FADD R19, R19, R6 ;  /* 0x0000000613137221 */ /* 0x000fe20000000000 */
[----:B------:R-:W-:Y:S02]  /*0b90*/  FMUL R8, R17, R8 ;  /* 0x0000000811087220 */ /* 0x000fe40000400000 */
[----:B------:R-:W0:Y:S01]  /*0ba0*/  SHFL.BFLY PT, R17, R22, 0x10, 0x1f ;  /* 0x0e001f0016117f89 */ /* 0x000e2200000e0000 */
[----:B------:R-:W1:Y:S01]  /*0bb0*/  MUFU.RCP R10, R10 ;  /* 0x0000000a000a7308 */ /* 0x000e620000001000 */
[----:B------:R-:W-:Y:S01]  /*0bc0*/  FMUL R6, R11, 0.25 ;  /* 0x3e8000000b067820 */ /* 0x000fe20000400000 */
[----:B------:R-:W-:-:S04]  /*0bd0*/  FFMA R8, R18, R8, R19 ;  /* 0x0000000812087223 */ /* 0x000fc80000000013 */
[----:B------:R-:W-:Y:S01]  /*0be0*/  FSEL R7, R6, R11, P0 ;  /* 0x0000000b06077208 */ /* 0x000fe20000000000 */
[----:B------:R-:W2:Y:S01]  /*0bf0*/  SHFL.BFLY PT, R19, R8, 0x10, 0x1f ;  /* 0x0e001f0008137f89 */ /* 0x000ea200000e0000 */
[----:B------:R-:W-:-:S03]  /*0c00*/  FADD R6, R0, R0 ;  /* 0x0000000000067221 */ /* 0x000fc60000000000 */
[----:B------:R-:W-:Y:S02]  /*0c10*/  @!P3 FMUL R7, R7, 16777216 ;  /* 0x4b8000000707b820 */ /* 0x000fe40000400000 */
[----:B------:R-:W-:Y:S02]  /*0c20*/  FSETP.GEU.AND P3, PT, |R6|, 1.175494350822287508e-38, PT ;  /* 0x008000000600780b */ /* 0x000fe40003f6e200 */
[----:B-1----:R-:W-:Y:S01]  /*0c30*/  FMUL R16, R10, R7 ;  /* 0x000000070a107220 */ /* 0x002fe20000400000 */
[C---:B------:R-:W-:Y:S01]  /*0c40*/  FMUL R7, R6.reuse, 0.25 ;  /* 0x3e80000006077820 */ /* 0x040fe20000400000 */
[----:B------:R-:W-:Y:S02]  /*0c50*/  FSETP.GT.AND P0, PT, |R6|, 8.50705917302346158658e+37, PT ;  /* 0x7e8000000600780b */ /* 0x000fe40003f04200 */
[----:B------:R-:W-:Y:S02]  /*0c60*/  FSETP.NEU.AND P2, PT, R0, RZ, PT ;  /* 0x000000ff0000720b */ /* 0x000fe40003f4d000 */
[----:B------:R-:W-:-:S02]  /*0c70*/  FSEL R18, R7, R6, P0 ;  /* 0x0000000607127208 */ /* 0x000fc40000000000 */
[----:B------:R-:W-:Y:S01]  /*0c80*/  FSEL R16, R16, RZ, P2 ;  /* 0x000000ff10107208 */ /* 0x000fe20001000000 */
[----:B0-----:R-:W-:Y:S02]  /*0c90*/  FADD R17, -R22, R17 ;  /* 0x0000001116117221 */ /* 0x001fe40000000100 */
[----:B------:R-:W-:Y:S02]  /*0ca0*/  @!P3 FMUL R18, R18, 16777216 ;  /* 0x4b8000001212b820 */ /* 0x000fe40000400000 */
[C---:B------:R-:W-:Y:S01]  /*0cb0*/  FMUL R10, R17.reuse, R17 ;  /* 0x00000011110a7220 */ /* 0x040fe20000400000 */
[----:B------:R-:W-:Y:S01]  /*0cc0*/  FFMA R22, R17, R16, R22 ;  /* 0x0000001011167223 */ /* 0x000fe20000000016 */
[----:B--2---:R-:W-:Y:S02]  /*0cd0*/  FADD R19, R8, R19 ;  /* 0x0000001308137221 */ /* 0x004fe40000000000 */
[----:B------:R-:W-:Y:S01]  /*0ce0*/  FMUL R10, R11, R10 ;  /* 0x0000000a0b0a7220 */ /* 0x000fe20000400000 */
[----:B------:R-:W0:Y:S01]  /*0cf0*/  MUFU.RCP R18, R18 ;  /* 0x0000001200127308 */ /* 0x000e220000001000 */
[----:B------:R-:W1:Y:S02]  /*0d00*/  SHFL.BFLY PT, R11, R22, 0x8, 0x1f ;  /* 0x0d001f00160b7f89 */ /* 0x000e6400000e0000 */
[----:B------:R-:W-:Y:S01]  /*0d10*/  FFMA R10, R16, R10, R19 ;  /* 0x0000000a100a7223 */ /* 0x000fe20000000013 */
[----:B------:R-:W-:Y:S01]  /*0d20*/  FSEL R9, R9, R0, P0 ;  /* 0x0000000009097208 */ /* 0x000fe20000000000 */
[----:B------:R-:W-:-:S03]  /*0d30*/  FADD R8, R6, R6 ;  /* 0x0000000606087221 */ /* 0x000fc60000000000 */
[----:B------:R-:W2:Y:S01]  /*0d40*/  SHFL.BFLY PT, R17, R10, 0x8, 0x1f ;  /* 0x0d001f000a117f89 */ /* 0x000ea200000e0000 */
[----:B------:R-:W-:Y:S01]  /*0d50*/  @!P3 FMUL R9, R9, 16777216 ;  /* 0x4b8000000909b820 */ /* 0x000fe20000400000 */
[C---:B------:R-:W-:Y:S02]  /*0d60*/  FSETP.GEU.AND P3, PT, |R8|.reuse, 1.175494350822287508e-38, PT ;  /* 0x008000000800780b */ /* 0x040fe40003f6e200 */
[----:B------:R-:W-:Y:S01]  /*0d70*/  FSETP.GT.AND P0, PT, |R8|, 8.50705917302346158658e+37, PT ;  /* 0x7e8000000800780b */ /* 0x000fe20003f04200 */
[----:B0-----:R-:W-:Y:S01]  /*0d80*/  FMUL R16, R18, R9 ;  /* 0x0000000912107220 */ /* 0x001fe20000400000 */
[----:B------:R-:W-:Y:S01]  /*0d90*/  FMUL R9, R8, 0.25 ;  /* 0x3e80000008097820 */ /* 0x000fe20000400000 */
[----:B------:R-:W-:-:S04]  /*0da0*/  FSETP.NEU.AND P2, PT, R6, RZ, PT ;  /* 0x000000ff0600720b */ /* 0x000fc80003f4d000 */
[----:B------:R-:W-:Y:S02]  /*0db0*/  FSEL R18, R9, R8, P0 ;  /* 0x0000000809127208 */ /* 0x000fe40000000000 */
[----:B------:R-:W-:Y:S01]  /*0dc0*/  FSEL R16, R16, RZ, P2 ;  /* 0x000000ff10107208 */ /* 0x000fe20001000000 */
[----:B-1----:R-:W-:Y:S02]  /*0dd0*/  FADD R11, -R22, R11 ;  /* 0x0000000b160b7221 */ /* 0x002fe40000000100 */
        /* <DEDUP_REMOVED lines=8> */
[----:B------:R-:W-:-:S04]  /*0e60*/  FSEL R7, R7, R6, P0 ;  /* 0x0000000607077208 */ /* 0x000fc80000000000 */
[----:B------:R-:W2:Y:S01]  /*0e70*/  SHFL.BFLY PT, R10, R17, 0x4, 0x1f ;  /* 0x0c801f00110a7f89 */ /* 0x000ea200000e0000 */
[----:B------:R-:W-:Y:S01]  /*0e80*/  @!P3 FMUL R7, R7, 16777216 ;  /* 0x4b8000000707b820 */ /* 0x000fe20000400000 */
[C---:B------:R-:W-:Y:S01]  /*0e90*/  FADD R0, R8.reuse, R8 ;  /* 0x0000000808007221 */ /* 0x040fe20000000000 */
[----:B------:R-:W-:Y:S02]  /*0ea0*/  FSETP.NEU.AND P0, PT, R8, RZ, PT ;  /* 0x000000ff0800720b */ /* 0x000fe40003f0d000 */
[----:B0-----:R-:W-:Y:S02]  /*0eb0*/  FMUL R7, R18, R7 ;  /* 0x0000000712077220 */ /* 0x001fe40000400000 */
[----:B------:R-:W-:-:S03]  /*0ec0*/  FSETP.GEU.AND P2, PT, |R0|, 1.175494350822287508e-38, PT ;  /* 0x008000000000780b */ /* 0x000fc60003f4e200 */
[----:B------:R-:W-:Y:S01]  /*0ed0*/  FSEL R16, R7, RZ, P0 ;  /* 0x000000ff07107208 */ /* 0x000fe20000000000 */
[C---:B------:R-:W-:Y:S01]  /*0ee0*/  FMUL R7, R0.reuse, 0.25 ;  /* 0x3e80000000077820 */ /* 0x040fe20000400000 */
[----:B------:R-:W-:Y:S01]  /*0ef0*/  FSETP.GT.AND P0, PT, |R0|, 8.50705917302346158658e+37, PT ;  /* 0x7e8000000000780b */ /* 0x000fe20003f04200 */
[----:B-1----:R-:W-:-:S03]  /*0f00*/  FADD R11, -R22, R11 ;  /* 0x0000000b160b7221 */ /* 0x002fc60000000100 */
[----:B------:R-:W-:Y:S01]  /*0f10*/  FSEL R18, R7, R0, P0 ;  /* 0x0000000007127208 */ /* 0x000fe20000000000 */
[C---:B------:R-:W-:Y:S01]  /*0f20*/  FMUL R19, R11.reuse, R11 ;  /* 0x0000000b0b137220 */ /* 0x040fe20000400000 */
[----:B------:R-:W-:-:S03]  /*0f30*/  FFMA R22, R11, R16, R22 ;  /* 0x000000100b167223 */ /* 0x000fc60000000016 */
[----:B------:R-:W-:Y:S01]  /*0f40*/  @!P2 FMUL R18, R18, 16777216 ;  /* 0x4b8000001212a820 */ /* 0x000fe20000400000 */
[----:B--2---:R-:W-:Y:S01]  /*0f50*/  FADD R17, R17, R10 ;  /* 0x0000000a11117221 */ /* 0x004fe20000000000 */
[----:B------:R-:W-:Y:S01]  /*0f60*/  FMUL R19, R6, R19 ;  /* 0x0000001306137220 */ /* 0x000fe20000400000 */
[----:B------:R-:W0:Y:S03]  /*0f70*/  SHFL.BFLY PT, R11, R22, 0x2, 0x1f ;  /* 0x0c401f00160b7f89 */ /* 0x000e2600000e0000 */
[----:B------:R-:W-:Y:S01]  /*0f80*/  FFMA R17, R16, R19, R17 ;  /* 0x0000001310117223 */ /* 0x000fe20000000011 */
[----:B------:R-:W1:Y:S01]  /*0f90*/  MUFU.RCP R18, R18 ;  /* 0x0000001200127308 */ /* 0x000e620000001000 */
[----:B------:R-:W-:-:S03]  /*0fa0*/  FSEL R9, R9, R8, P0 ;  /* 0x0000000809097208 */ /* 0x000fc60000000000 */
[----:B------:R-:W2:Y:S02]  /*0fb0*/  SHFL.BFLY PT, R10, R17, 0x2, 0x1f ;  /* 0x0c401f00110a7f89 */ /* 0x000ea400000e0000 */
[----:B------:R-:W-:Y:S01]  /*0fc0*/  @!P2 FMUL R9, R9, 16777216 ;  /* 0x4b8000000909a820 */ /* 0x000fe20000400000 */
[C---:B------:R-:W-:Y:S01]  /*0fd0*/  FADD R6, R0.reuse, R0 ;  /* 0x0000000000067221 */ /* 0x040fe20000000000 */
[----:B------:R-:W-:Y:S02]  /*0fe0*/  FSETP.NEU.AND P0, PT, R0, RZ, PT ;  /* 0x000000ff0000720b */ /* 0x000fe40003f0d000 */
[----:B-1----:R-:W-:Y:S02]  /*0ff0*/  FMUL R9, R18, R9 ;  /* 0x0000000912097220 */ /* 0x002fe40000400000 */
[----:B------:R-:W-:-:S03]  /*1000*/  FSETP.GEU.AND P2, PT, |R6|, 1.175494350822287508e-38, PT ;  /* 0x008000000600780b */ /* 0x000fc60003f4e200 */
[----:B------:R-:W-:Y:S01]  /*1010*/  FSEL R9, R9, RZ, P0 ;  /* 0x000000ff09097208 */ /* 0x000fe20000000000 */
[----:B0-----:R-:W-:Y:S01]  /*1020*/  FADD R11, -R22, R11 ;  /* 0x0000000b160b7221 */ /* 0x001fe20000000100 */
[C---:B------:R-:W-:Y:S01]  /*1030*/  FMUL R21, R6.reuse, 0.25 ;  /* 0x3e80000006157820 */ /* 0x040fe20000400000 */
[----:B------:R-:W-:Y:S02]  /*1040*/  FSETP.GT.AND P0, PT, |R6|, 8.50705917302346158658e+37, PT ;  /* 0x7e8000000600780b */ /* 0x000fe40003f04200 */
[C---:B------:R-:W-:Y:S01]  /*1050*/  FMUL R19, R11.reuse, R11 ;  /* 0x0000000b0b137220 */ /* 0x040fe20000400000 */
[----:B------:R-:W-:Y:S01]  /*1060*/  FFMA R22, R11, R9, R22 ;  /* 0x000000090b167223 */ /* 0x000fe20000000016 */
[----:B------:R-:W-:Y:S01]  /*1070*/  FSEL R21, R21, R6, P0 ;  /* 0x0000000615157208 */ /* 0x000fe20000000000 */
[----:B--2---:R-:W-:Y:S01]  /*1080*/  FADD R10, R17, R10 ;  /* 0x0000000a110a7221 */ /* 0x004fe20000000000 */
[----:B------:R-:W-:Y:S02]  /*1090*/  FMUL R19, R8, R19 ;  /* 0x0000001308137220 */ /* 0x000fe40000400000 */
[----:B------:R-:W0:Y:S01]  /*10a0*/  SHFL.BFLY PT, R11, R22, 0x1, 0x1f ;  /* 0x0c201f00160b7f89 */ /* 0x000e2200000e0000 */
[----:B------:R-:W-:Y:S01]  /*10b0*/  @!P2 FMUL R21, R21, 16777216 ;  /* 0x4b8000001515a820 */ /* 0x000fe20000400000 */
[----:B------:R-:W-:Y:S01]  /*10c0*/  FFMA R10, R9, R19, R10 ;  /* 0x00000013090a7223 */ /* 0x000fe2000000000a */
[----:B------:R-:W1:Y:S04]  /*10d0*/  S2UR UR5, SR_CgaCtaId ;  /* 0x00000000000579c3 */ /* 0x000e680000008800 */
[----:B------:R-:W2:Y:S01]  /*10e0*/  SHFL.BFLY PT, R9, R10, 0x1, 0x1f ;  /* 0x0c201f000a097f89 */ /* 0x000ea200000e0000 */
[----:B------:R-:W3:Y:S01]  /*10f0*/  MUFU.RCP R21, R21 ;  /* 0x0000001500157308 */ /* 0x000ee20000001000 */
[----:B------:R-:W-:-:S05]  /*1100*/  FSEL R8, R7, R0, P0 ;  /* 0x0000000007087208 */ /* 0x000fca0000000000 */
[----:B------:R-:W-:Y:S01]  /*1110*/  @!P2 FMUL R8, R8, 16777216 ;  /* 0x4b8000000808a820 */ /* 0x000fe20000400000 */
[----:B------:R-:W-:Y:S02]  /*1120*/  FSETP.NEU.AND P0, PT, R6, RZ, PT ;  /* 0x000000ff0600720b */ /* 0x000fe40003f0d000 */
[----:B------:R-:W-:Y:S01]  /*1130*/  LOP3.LUT P2, RZ, R3, 0x1f, RZ, 0xc0, !PT ;  /* 0x0000001f03ff7812 */ /* 0x000fe2000784c0ff */
[----:B------:R-:W-:Y:S01]  /*1140*/  UMOV UR4, 0x400 ;  /* 0x0000040000047882 */ /* 0x000fe20000000000 */
[----:B---3--:R-:W-:Y:S01]  /*1150*/  FMUL R8, R21, R8 ;  /* 0x0000000815087220 */ /* 0x008fe20000400000 */
[----:B0-----:R-:W-:-:S04]  /*1160*/  FADD R11, -R22, R11 ;  /* 0x0000000b160b7221 */ /* 0x001fc80000000100 */
[C---:B------:R-:W-:Y:S01]  /*1170*/  FMUL R7, R11.reuse, R11 ;  /* 0x0000000b0b077220 */ /* 0x040fe20000400000 */
[----:B------:R-:W-:Y:S01]  /*1180*/  FSEL R8, R8, RZ, P0 ;  /* 0x000000ff08087208 */ /* 0x000fe20000000000 */
[----:B-1----:R-:W-:Y:S01]  /*1190*/  UPRMT UR4, UR5, 0x654, UR4 ;  /* 0x0000065405047896 */ /* 0x002fe20008000004 */
[----:B------:R-:W-:Y:S01]  /*11a0*/  SHF.R.U32.HI R16, RZ, 0x3, R3 ;  /* 0x00000003ff107819 */ /* 0x000fe20000011603 */
[----:B--2---:R-:W-:Y:S01]  /*11b0*/  FADD R9, R10, R9 ;  /* 0x000000090a097221 */ /* 0x004fe20000000000 */
[----:B------:R-:W-:Y:S01]  /*11c0*/  FMUL R7, R0, R7 ;  /* 0x0000000700077220 */ /* 0x000fe20000400000 */
[----:B------:R-:W-:Y:S01]  /*11d0*/  FFMA R22, R11, R8, R22 ;  /* 0x000000080b167223 */ /* 0x000fe20000000016 */
[----:B------:R-:W-:Y:S02]  /*11e0*/  LOP3.LUT R17, R16, 0x1c, RZ, 0xc0, !PT ;  /* 0x0000001c10117812 */ /* 0x000fe400078ec0ff */
[----:B------:R-:W-:-:S03]  /*11f0*/  FFMA R8, R8, R7, R9 ;  /* 0x0000000708087223 */ /* 0x000fc60000000009 */
[----:B------:R-:W-:Y:S04]  /*1200*/  @!P2 STS [R17+UR4+0x40], R6 ;  /* 0x000040061100a988 */ /* 0x000fe80008000804 */
[----:B------:R-:W-:Y:S04]  /*1210*/  @!P2 STS [R17+UR4], R22 ;  /* 0x000000161100a988 */ /* 0x000fe80008000804 */
[----:B------:R-:W-:Y:S01]  /*1220*/  @!P2 STS [R17+UR4+0x20], R8 ;  /* 0x000020081100a988 */ /* 0x000fe20008000804 */
[----:B------:R-:W-:Y:S01]  /*1230*/  BAR.SYNC.DEFER_BLOCKING 0x0 ;  /* 0x0000000000007b1d */ /* 0x000fe20000010000 */
[----:B------:R-:W-:-:S13]  /*1240*/  ISETP.GE.AND P3, PT, R3, 0x8, PT ;  /* 0x000000080300780c */ /* 0x000fda0003f66270 */
[----:B------:R-:W0:Y:S04]  /*1250*/  @!P3 LDS R12, [R13+UR4+0x40] ;  /* 0x000040040d0cb984 */ /* 0x000e280008000800 */
[----:B------:R-:W-:Y:S04]  /*1260*/  @!P3 LDS R14, [R13+UR4] ;  /* 0x000000040d0eb984 */ /* 0x000fe80008000800 */
[----:B------:R-:W-:Y:S04]  /*1270*/  @!P3 LDS R15, [R13+UR4+0x20] ;  /* 0x000020040d0fb984 */ /* 0x000fe80008000800 */
[----:B0-----:R-:W0:Y:S02]  /*1280*/  SHFL.BFLY PT, R11, R12, 0x4, 0x1f ;  /* 0x0c801f000c0b7f89 */ /* 0x001e2400000e0000 */
[----:B0-----:R-:W-:-:S05]  /*1290*/  FADD R0, R12, R11 ;  /* 0x0000000b0c007221 */ /* 0x001fca0000000000 */
[C---:B------:R-:W-:Y:S01]  /*12a0*/  FSETP.GEU.AND P2, PT, |R0|.reuse, 1.175494350822287508e-38, PT ;  /* 0x008000000000780b */ /* 0x040fe20003f4e200 */
[C---:B------:R-:W-:Y:S01]  /*12b0*/  FMUL R9, R0.reuse, 0.25 ;  /* 0x3e80000000097820 */ /* 0x040fe20000400000 */
[----:B------:R-:W-:Y:S01]  /*12c0*/  FSETP.GT.AND P0, PT, |R0|, 8.50705917302346158658e+37, PT ;  /* 0x7e8000000000780b */ /* 0x000fe20003f04200 */
[----:B------:R-:W0:Y:S03]  /*12d0*/  SHFL.BFLY PT, R7, R0, 0x2, 0x1f ;  /* 0x0c401f0000077f89 */ /* 0x000e2600000e0000 */
[----:B------:R-:W-:Y:S02]  /*12e0*/  FSEL R10, R9, R0, P0 ;  /* 0x00000000090a7208 */ /* 0x000fe40000000000 */
[----:B------:R-:W1:Y:S05]  /*12f0*/  SHFL.BFLY PT, R9, R14, 0x4, 0x1f ;  /* 0x0c801f000e097f89 */ /* 0x000e6a00000e0000 */
[----:B------:R-:W-:Y:S01]  /*1300*/  @!P2 FMUL R10, R10, 16777216 ;  /* 0x4b8000000a0aa820 */ /* 0x000fe20000400000 */
[----:B------:R-:W2:Y:S05]  /*1310*/  SHFL.BFLY PT, R8, R15, 0x4, 0x1f ;  /* 0x0c801f000f087f89 */ /* 0x000eaa00000e0000 */
[----:B------:R-:W3:Y:S01]  /*1320*/  MUFU.RCP R10, R10 ;  /* 0x0000000a000a7308 */ /* 0x000ee20000001000 */
[----:B------:R-:W-:-:S04]  /*1330*/  @P0 FMUL R11, R11, 0.25 ;  /* 0x3e8000000b0b0820 */ /* 0x000fc80000400000 */
[----:B------:R-:W-:Y:S01]  /*1340*/  @!P2 FMUL R11, R11, 16777216 ;  /* 0x4b8000000b0ba820 */ /* 0x000fe20000400000 */
[C---:B0-----:R-:W-:Y:S01]  /*1350*/  FADD R6, R0.reuse, R7 ;  /* 0x0000000700067221 */ /* 0x041fe20000000000 */
[----:B------:R-:W-:-:S04]  /*1360*/  FSETP.NEU.AND P2, PT, R0, RZ, PT ;  /* 0x000000ff0000720b */ /* 0x000fc80003f4d000 */
[----:B------:R-:W-:Y:S01]  /*1370*/  FSETP.GEU.AND P3, PT, |R6|, 1.175494350822287508e-38, PT ;  /* 0x008000000600780b */ /* 0x000fe20003f6e200 */
[----:B---3--:R-:W-:Y:S01]  /*1380*/  FMUL R11, R10, R11 ;  /* 0x0000000b0a0b7220 */ /* 0x008fe20000400000 */
[----:B------:R-:W-:Y:S01]  /*1390*/  FMUL R19, R6, 0.25 ;  /* 0x3e80000006137820 */ /* 0x000fe20000400000 */
[----:B-1----:R-:W-:Y:S01]  /*13a0*/  FADD R9, -R14, R9 ;  /* 0x000000090e097221 */ /* 0x002fe20000000100 */
[----:B------:R-:W-:Y:S02]  /*13b0*/  FSETP.GT.AND P0, PT, |R6|, 8.50705917302346158658e+37, PT ;  /* 0x7e8000000600780b */ /* 0x000fe40003f04200 */
[----:B------:R-:W-:Y:S01]  /*13c0*/  FSEL R11, R11, RZ, P2 ;  /* 0x000000ff0b0b7208 */ /* 0x000fe20001000000 */
[----:B------:R-:W-:Y:S01]  /*13d0*/  FMUL R17, R9, R9 ;  /* 0x0000000909117220 */ /* 0x000fe20000400000 */
[----:B------:R-:W-:Y:S01]  /*13e0*/  FSEL R19, R19, R6, P0 ;  /* 0x0000000613137208 */ /* 0x000fe20000000000 */
[----:B--2---:R-:W-:Y:S02]  /*13f0*/  FADD R8, R15, R8 ;  /* 0x000000080f087221 */ /* 0x004fe40000000000 */
[----:B------:R-:W-:Y:S01]  /*1400*/  FFMA R14, R9, R11, R14 ;  /* 0x0000000b090e7223 */ /* 0x000fe2000000000e */
[----:B------:R-:W-:Y:S01]  /*1410*/  FMUL R17, R12, R17 ;  /* 0x000000110c117220 */ /* 0x000fe20000400000 */
[----:B------:R-:W0:Y:S01]  /*1420*/  SHFL.BFLY PT, R9, R6, 0x1, 0x1f ;  /* 0x0c201f0006097f89 */ /* 0x000e2200000e0000 */
[----:B------:R-:W-:-:S03]  /*1430*/  @!P3 FMUL R19, R19, 16777216 ;  /* 0x4b8000001313b820 */ /* 0x000fc60000400000 */
[----:B------:R-:W1:Y:S01]  /*1440*/  SHFL.BFLY PT, R15, R14, 0x2, 0x1f ;  /* 0x0c401f000e0f7f89 */ /* 0x000e6200000e0000 */
[----:B------:R-:W-:Y:S02]  /*1450*/  FFMA R17, R11, R17, R8 ;  /* 0x000000110b117223 */ /* 0x000fe40000000008 */
[----:B------:R-:W2:Y:S01]  /*1460*/  MUFU.RCP R8, R19 ;  /* 0x0000001300087308 */ /* 0x000ea20000001000 */
[----:B------:R-:W-:Y:S02]  /*1470*/  @P0 FMUL R7, R7, 0.25 ;  /* 0x3e80000007070820 */ /* 0x000fe40000400000 */
[----:B------:R-:W3:Y:S02]  /*1480*/  SHFL.BFLY PT, R10, R17, 0x2, 0x1f ;  /* 0x0c401f00110a7f89 */ /* 0x000ee400000e0000 */
[----:B------:R-:W-:Y:S01]  /*1490*/  @!P3 FMUL R7, R7, 16777216 ;  /* 0x4b8000000707b820 */ /* 0x000fe20000400000 */
[----:B------:R-:W-:-:S03]  /*14a0*/  FSETP.NEU.AND P0, PT, R6, RZ, PT ;  /* 0x000000ff0600720b */ /* 0x000fc60003f0d000 */
[----:B--2---:R-:W-:Y:S01]  /*14b0*/  FMUL R7, R8, R7 ;  /* 0x0000000708077220 */ /* 0x004fe20000400000 */
[----:B0-----:R-:W-:-:S04]  /*14c0*/  FADD R8, R6, R9 ;  /* 0x0000000906087221 */ /* 0x001fc80000000000 */
[----:B------:R-:W-:Y:S01]  /*14d0*/  FSEL R7, R7, RZ, P0 ;  /* 0x000000ff07077208 */ /* 0x000fe20000000000 */
[----:B-1----:R-:W-:Y:S01]  /*14e0*/  FADD R15, -R14, R15 ;  /* 0x0000000f0e0f7221 */ /* 0x002fe20000000100 */
[C---:B------:R-:W-:Y:S01]  /*14f0*/  FSETP.GEU.AND P2, PT, |R8|.reuse, 1.175494350822287508e-38, PT ;  /* 0x008000000800780b */ /* 0x040fe20003f4e200 */
[C---:B------:R-:W-:Y:S02]  /*1500*/  FMUL R11, R8.reuse, 0.25 ;  /* 0x3e800000080b7820 */ /* 0x040fe40000400000 */
[C---:B------:R-:W-:Y:S01]  /*1510*/  FFMA R14, R15.reuse, R7, R14 ;  /* 0x000000070f0e7223 */ /* 0x040fe2000000000e */
[----:B------:R-:W-:Y:S01]  /*1520*/  FMUL R15, R15, R15 ;  /* 0x0000000f0f0f7220 */ /* 0x000fe20000400000 */
[----:B------:R-:W-:Y:S01]  /*1530*/  FSETP.GT.AND P0, PT, |R8|, 8.50705917302346158658e+37, PT ;  /* 0x7e8000000800780b */ /* 0x000fe20003f04200 */
[----:B---3--:R-:W-:Y:S02]  /*1540*/  FADD R10, R17, R10 ;  /* 0x0000000a110a7221 */ /* 0x008fe40000000000 */
[----:B------:R-:W-:Y:S01]  /*1550*/  FMUL R15, R0, R15 ;  /* 0x0000000f000f7220 */ /* 0x000fe20000400000 */
[----:B------:R-:W-:-:S02]  /*1560*/  FSEL R0, R11, R8, P0 ;  /* 0x000000080b007208 */ /* 0x000fc40000000000 */
[----:B------:R-:W0:Y:S01]  /*1570*/  SHFL.BFLY PT, R11, R14, 0x1, 0x1f ;  /* 0x0c201f000e0b7f89 */ /* 0x000e2200000e0000 */
[----:B------:R-:W-:Y:S02]  /*1580*/  FFMA R10, R7, R15, R10 ;  /* 0x0000000f070a7223 */ /* 0x000fe4000000000a */
[----:B------:R-:W-:-:S03]  /*1590*/  @!P2 FMUL R0, R0, 16777216 ;  /* 0x4b8000000000a820 */ /* 0x000fc60000400000 */
[----:B------:R-:W1:Y:S03]  /*15a0*/  SHFL.BFLY PT, R7, R10, 0x1, 0x1f ;  /* 0x0c201f000a077f89 */ /* 0x000e6600000e0000 */
[----:B------:R-:W2:Y:S01]  /*15b0*/  MUFU.RCP R0, R0 ;  /* 0x0000000000007308 */ /* 0x000ea20000001000 */
[----:B------:R-:W-:Y:S01]  /*15c0*/  @P0 FMUL R9, R9, 0.25 ;  /* 0x3e80000009090820 */ /* 0x000fe20000400000 */
[----:B------:R-:W-:-:S03]  /*15d0*/  LOP3.LUT P0, RZ, R3, 0x7, RZ, 0xc0, !PT ;  /* 0x0000000703ff7812 */ /* 0x000fc6000780c0ff */
[----:B------:R-:W-:Y:S01]  /*15e0*/  @!P2 FMUL R9, R9, 16777216 ;  /* 0x4b8000000909a820 */ /* 0x000fe20000400000 */
[----:B------:R-:W-:Y:S02]  /*15f0*/  FSETP.NEU.AND P2, PT, R8, RZ, PT ;  /* 0x000000ff0800720b */ /* 0x000fe40003f4d000 */
[----:B------:R-:W-:Y:S01]  /*1600*/  ISETP.LT.AND P0, PT, R3, 0x8, !P0 ;  /* 0x000000080300780c */ /* 0x000fe20004701270 */
[----:B0-----:R-:W-:Y:S01]  /*1610*/  FADD R11, -R14, R11 ;  /* 0x0000000b0e0b7221 */ /* 0x001fe20000000100 */
[----:B--2---:R-:W-:-:S03]  /*1620*/  FMUL R9, R0, R9 ;  /* 0x0000000900097220 */ /* 0x004fc60000400000 */
[----:B------:R-:W-:Y:S02]  /*1630*/  FMUL R15, R11, R11 ;  /* 0x0000000b0b0f7220 */ /* 0x000fe40000400000 */
[----:B------:R-:W-:Y:S01]  /*1640*/  FSEL R9, R9, RZ, P2 ;  /* 0x000000ff09097208 */ /* 0x000fe20001000000 */
[----:B-1----:R-:W-:Y:S01]  /*1650*/  FADD R10, R10, R7 ;  /* 0x000000070a0a7221 */ /* 0x002fe20000000000 */
[----:B------:R-:W-:-:S04]  /*1660*/  FMUL R15, R6, R15 ;  /* 0x0000000f060f7220 */ /* 0x000fc80000400000 */
[----:B------:R-:W-:Y:S01]  /*1670*/  @P0 STS [R13+UR4+0x40], R8 ;  /* 0x000040080d000988 */ /* 0x000fe20008000804 */
[----:B------:R-:W0:Y:S01]  /*1680*/  LDC.64 R6, c[0x0][0x228] ;  /* 0x00008a00ff067b82 */ /* 0x000e220000000a00 */
[----:B------:R-:W-:Y:S01]  /*1690*/  FFMA R14, R11, R9, R14 ;  /* 0x000000090b0e7223 */ /* 0x000fe2000000000e */
[----:B------:R-:W-:-:S04]  /*16a0*/  FFMA R12, R9, R15, R10 ;  /* 0x0000000f090c7223 */ /* 0x000fc8000000000a */
[----:B------:R-:W-:Y:S01]  /*16b0*/  @P0 STS [R13+UR4], R14 ;  /* 0x0000000e0d000988 */ /* 0x000fe20008000804 */
[----:B------:R-:W-:Y:S01]  /*16c0*/  MOV R16, 0x39aaaaab ;  /* 0x39aaaaab00107802 */ /* 0x000fe20000000f00 */
[----:B------:R-:W1:Y:S02]  /*16d0*/  LDC.64 R10, c[0x0][0x220] ;  /* 0x00008800ff0a7b82 */ /* 0x000e640000000a00 */
[----:B------:R-:W-:Y:S06]  /*16e0*/  @P0 STS [R13+UR4+0x20], R12 ;  /* 0x0000200c0d000988 */ /* 0x000fec0008000804 */
[----:B------:R-:W-:Y:S06]  /*16f0*/  BAR.SYNC.DEFER_BLOCKING 0x0 ;  /* 0x0000000000007b1d */ /* 0x000fec0000010000 */
[----:B------:R-:W2:Y:S04]  /*1700*/  LDS R9, [UR4+0x20] ;  /* 0x00002004ff097984 */ /* 0x000ea80008000800 */
[----:B------:R-:W3:Y:S01]  /*1710*/  LDS R0, [UR4] ;  /* 0x00000004ff007984 */ /* 0x000ee20008000800 */
[----:B------:R-:W-:-:S02]  /*1720*/  LOP3.LUT R15, R3, 0xff, RZ, 0xc0, !PT ;  /* 0x000000ff030f7812 */ /* 0x000fc400078ec0ff */
[----:B------:R-:W-:-:S03]  /*1730*/  MOV R25, 0xfffffc00 ;  /* 0xfffffc0000197802 */ /* 0x000fc60000000f00 */
[----:B------:R-:W-:-:S04]  /*1740*/  IMAD.WIDE.U32 R22, R15, 0x8, R4 ;  /* 0x000000080f167825 */ /* 0x000fc800078e0004 */
[----:B0-----:R-:W-:-:S04]  /*1750*/  IMAD.WIDE.U32 R4, R15, 0x8, R6 ;  /* 0x000000080f047825 */ /* 0x001fc800078e0006 */
[----:B-1----:R-:W-:-:S04]  /*1760*/  IMAD.WIDE.U32 R6, R15, 0x8, R10 ;  /* 0x000000080f067825 */ /* 0x002fc800078e000a */
[----:B--2---:R-:W-:-:S06]  /*1770*/  FFMA R3, R9, R16, 9.9999999747524270788e-07 ;  /* 0x358637bd09037423 */ /* 0x004fcc0000000010 */
[----:B------:R-:W0:Y:S01]  /*1780*/  MUFU.RSQ R3, R3 ;  /* 0x0000000300037308 */ /* 0x000e220000001400 */
[----:B------:R-:W-:-:S04]  /*1790*/  DEPBAR.LE SB0, 0x0, {3} ;  /* 0x000080080000791a */ /* 0x000fc80000000000 */
.L_x_0:
[----:B------:R-:W1:Y:S01]  /*17a0*/  LDC.64 R18, c[0x0][0x210] ;  /* 0x00008400ff127b82 */ /* 0x000e620000000a00 */
[----:B0-----:R-:W2:Y:S04]  /*17b0*/  LDG.E.EL.64 R10, desc[UR6][R4.64+0x1800] ;  /* 0x00180006040a7981 */ /* 0x001ea8000c2e1b00 */
[----:B------:R-:W3:Y:S01]  /*17c0*/  LDG.E.EL.64 R8, desc[UR6][R6.64+0x1800] ;  /* 0x0018000606087981 */ /* 0x000ee2000c2e1b00 */
[----:B------:R-:W-:-:S03]  /*17d0*/  IADD3 R25, R25, 0x400, RZ ;  /* 0x0000040019197810 */ /* 0x000fc60007ffe0ff */
[----:B------:R-:W4:Y:S01]  /*17e0*/  LDG.E.EL.64 R12, desc[UR6][R6.64] ;  /* 0x00000006060c7981 */ /* 0x000f22000c2e1b00 */
[----:B------:R-:W-:Y:S02]  /*17f0*/  IADD3 R27, R2, R25, RZ ;  /* 0x00000019021b7210 */ /* 0x000fe40007ffe0ff */
[----:B------:R-:W-:Y:S01]  /*1800*/  CS2R R16, SRZ ;  /* 0x0000000000107805 */ /* 0x000fe2000001ff00 */
[----:B------:R-:W5:Y:S02]  /*1810*/  LDG.E.EL.64 R14, desc[UR6][R4.64] ;  /* 0x00000006040e7981 */ /* 0x000f64000c2e1b00 */
[----:B-1----:R-:W-:-:S05]  /*1820*/  IMAD.WIDE R18, R27, 0x2, R18 ;  /* 0x000000021b127825 */ /* 0x002fca00078e0212 */
[----:B------:R0:W5:Y:S02]  /*1830*/  @!P1 LDG.E.EF.64 R16, desc[UR6][R18.64] ;  /* 0x0000000612109981 */ /* 0x000164000c0e1b00 */
[----:B0-----:R-:W-:Y:S02]  /*1840*/  MOV R18, R22 ;  /* 0x0000001600127202 */ /* 0x001fe40000000f00 */
[----:B------:R-:W-:-:S05]  /*1850*/  MOV R19, R23 ;  /* 0x0000001700137202 */ /* 0x000fca0000000f00 */
[----:B------:R0:W5:Y:S01]  /*1860*/  LDG.E.EL.64 R20, desc[UR6][R18.64] ;  /* 0x0000000612147981 */ /* 0x000162000c2e1b00 */
[----:B------:R-:W-:Y:S02]  /*1870*/  ISETP.GE.U32.AND P4, PT, R25, 0x800, PT ;  /* 0x000008001900780c */ /* 0x000fe40003f86070 */
[----:B------:R-:W-:Y:S02]  /*1880*/  IADD3 R22, P3, R22, 0x800, RZ ;  /* 0x0000080016167810 */ /* 0x000fe40007f7e0ff */
[----:B------:R-:W-:Y:S02]  /*1890*/  IADD3 R4, P0, R4, 0x800, RZ ;  /* 0x0000080004047810 */ /* 0x000fe40007f1e0ff */
[----:B------:R-:W-:Y:S02]  /*18a0*/  IADD3 R6, P2, R6, 0x800, RZ ;  /* 0x0000080006067810 */ /* 0x000fe40007f5e0ff */
[----:B------:R-:W-:Y:S02]  /*18b0*/  IADD3.X R5, RZ, R5, RZ, P0, !PT ;  /* 0x00000005ff057210 */ /* 0x000fe400007fe4ff */
[----:B------:R-:W-:-:S02]  /*18c0*/  IADD3.X R7, RZ, R7, RZ, P2, !PT ;  /* 0x00000007ff077210 */ /* 0x000fc400017fe4ff */
[----:B------:R-:W-:Y:S02]  /*18d0*/  IADD3.X R23, RZ, R23, RZ, P3, !PT ;  /* 0x00000017ff177210 */ /* 0x000fe40001ffe4ff */
[----:B--2---:R-:W-:Y:S02]  /*18e0*/  SHF.L.U32 R29, R10, 0x10, RZ ;  /* 0x000000100a1d7819 */ /* 0x004fe400000006ff */
[C---:B---3--:R-:W-:Y:S02]  /*18f0*/  PRMT R10, R8.reuse, 0x7632, R10 ;  /* 0x00007632080a7816 */ /* 0x048fe4000000000a */
[----:B------:R-:W-:Y:S02]  /*1900*/  SHF.L.U32 R24, R8, 0x10, RZ ;  /* 0x0000001008187819 */ /* 0x000fe400000006ff */
[----:B------:R-:W-:Y:S02]  /*1910*/  PRMT R26, R10, 0x7632, R26 ;  /* 0x000076320a1a7816 */ /* 0x000fe4000000001a */
[----:B0-----:R-:W-:Y:S01]  /*1920*/  PRMT R18, R9, 0x7632, R18 ;  /* 0x0000763209127816 */ /* 0x001fe20000000012 */
[----:B------:R-:W-:Y:S01]  /*1930*/  FADD R8, R24, R29 ;  /* 0x0000001d18087221 */ /* 0x000fe20000000000 */
[----:B------:R-:W-:-:S02]  /*1940*/  SHF.L.U32 R29, R26, 0x10, RZ ;  /* 0x000000101a1d7819 */ /* 0x000fc400000006ff */
[----:B------:R-:W-:Y:S02]  /*1950*/  PRMT R19, R11, 0x7632, R19 ;  /* 0x000076320b137816 */ /* 0x000fe40000000013 */
[----:B------:R-:W-:Y:S02]  /*1960*/  SHF.L.U32 R10, R10, 0x10, RZ ;  /* 0x000000100a0a7819 */ /* 0x000fe400000006ff */
[----:B------:R-:W-:Y:S02]  /*1970*/  SHF.L.U32 R26, R9, 0x10, RZ ;  /* 0x00000010091a7819 */ /* 0x000fe400000006ff */
[----:B------:R-:W-:Y:S02]  /*1980*/  SHF.L.U32 R28, R11, 0x10, RZ ;  /* 0x000000100b1c7819 */ /* 0x000fe400000006ff */
[C---:B----4-:R-:W-:Y:S02]  /*1990*/  PRMT R11, R12.reuse, 0x7632, R11 ;  /* 0x000076320c0b7816 */ /* 0x050fe4000000000b */
[----:B------:R-:W-:-:S02]  /*19a0*/  SHF.L.U32 R9, R12, 0x10, RZ ;  /* 0x000000100c097819 */ /* 0x000fc400000006ff */
[C---:B-----5:R-:W-:Y:S02]  /*19b0*/  PRMT R12, R14.reuse, 0x7632, R12 ;  /* 0x000076320e0c7816 */ /* 0x060fe4000000000c */
[----:B------:R-:W-:Y:S02]  /*19c0*/  SHF.L.U32 R14, R14, 0x10, RZ ;  /* 0x000000100e0e7819 */ /* 0x000fe400000006ff */
[----:B------:R-:W-:Y:S02]  /*19d0*/  SHF.L.U32 R18, R18, 0x10, RZ ;  /* 0x0000001012127819 */ /* 0x000fe400000006ff */
[----:B------:R-:W-:Y:S01]  /*19e0*/  SHF.L.U32 R19, R19, 0x10, RZ ;  /* 0x0000001013137819 */ /* 0x000fe200000006ff */
[----:B------:R-:W-:Y:S01]  /*19f0*/  FADD R24, R10, R29 ;  /* 0x0000001d0a187221 */ /* 0x000fe20000000000 */
[----:B------:R-:W-:Y:S01]  /*1a00*/  FADD R10, R26, R28 ;  /* 0x0000001c1a0a7221 */ /* 0x000fe20000000000 */
[----:B------:R-:W-:Y:S01]  /*1a10*/  SHF.L.U32 R26, R12, 0x10, RZ ;  /* 0x000000100c1a7819 */ /* 0x000fe200000006ff */
[----:B------:R-:W-:Y:S01]  /*1a20*/  FADD R9, R9, R14 ;  /* 0x0000000e09097221 */ /* 0x000fe20000000000 */
[----:B------:R-:W-:Y:S01]  /*1a30*/  FADD R12, R18, R19 ;  /* 0x00000013120c7221 */ /* 0x000fe20000000000 */
[----:B------:R-:W-:-:S02]  /*1a40*/  SHF.L.U32 R14, R13, 0x10, RZ ;  /* 0x000000100d0e7819 */ /* 0x000fc400000006ff */
[----:B------:R-:W-:Y:S02]  /*1a50*/  SHF.L.U32 R19, R15, 0x10, RZ ;  /* 0x000000100f137819 */ /* 0x000fe400000006ff */
[----:B------:R-:W-:-:S03]  /*1a60*/  SEL R16, R16, RZ, !P1 ;  /* 0x000000ff10107207 */ /* 0x000fc60004800000 */
[----:B------:R-:W-:Y:S01]  /*1a70*/  FADD R14, R14, R19 ;  /* 0x000000130e0e7221 */ /* 0x000fe20000000000 */
[----:B------:R-:W-:Y:S02]  /*1a80*/  SHF.L.U32 R19, R20, 0x10, RZ ;  /* 0x0000001014137819 */ /* 0x000fe400000006ff */
[----:B------:R-:W-:Y:S02]  /*1a90*/  SHF.L.U32 R18, R16, 0x10, RZ ;  /* 0x0000001010127819 */ /* 0x000fe400000006ff */
[----:B------:R-:W-:-:S03]  /*1aa0*/  SHF.L.U32 R11, R11, 0x10, RZ ;  /* 0x000000100b0b7819 */ /* 0x000fc600000006ff */
[----:B------:R-:W-:Y:S02]  /*1ab0*/  FADD R19, R18, R19 ;  /* 0x0000001312137221 */ /* 0x000fe40000000000 */
[----:B------:R-:W-:Y:S02]  /*1ac0*/  FADD R11, R11, R26 ;  /* 0x0000001a0b0b7221 */ /* 0x000fe40000000000 */
[----:B------:R-:W-:Y:S01]  /*1ad0*/  FADD R26, -R0, R19 ;  /* 0x00000013001a7221 */ /* 0x000fe20000000100 */
[----:B------:R-:W-:Y:S01]  /*1ae0*/  PRMT R13, R13, 0x7632, R13 ;  /* 0x000076320d0d7816 */ /* 0x000fe2000000000d */
[----:B------:R-:W-:Y:S01]  /*1af0*/  FADD R8, R8, 1 ;  /* 0x3f80000008087421 */ /* 0x000fe20000000000 */
[----:B------:R-:W-:Y:S01]  /*1b00*/  PRMT R15, R15, 0x7632, R15 ;  /* 0x000076320f0f7816 */ /* 0x000fe2000000000f */
[----:B------:R-:W-:Y:S01]  /*1b10*/  FMUL R26, R3, R26 ;  /* 0x0000001a031a7220 */ /* 0x000fe20000400000 */
[----:B------:R-:W-:Y:S02]  /*1b20*/  PRMT R16, R21, 0x7632, R16 ;  /* 0x0000763215107816 */ /* 0x000fe40000000010 */
[----:B------:R-:W-:-:S02]  /*1b30*/  SHF.L.U32 R13, R13, 0x10, RZ ;  /* 0x000000100d0d7819 */ /* 0x000fc400000006ff */
[----:B------:R-:W-:Y:S01]  /*1b40*/  SHF.L.U32 R18, R15, 0x10, RZ ;  /* 0x000000100f127819 */ /* 0x000fe200000006ff */
[--C-:B------:R-:W-:Y:S01]  /*1b50*/  FFMA R15, R26, R8, R9.reuse ;  /* 0x000000081a0f7223 */ /* 0x100fe20000000009 */
[----:B------:R-:W-:Y:S02]  /*1b60*/  PRMT R20, R20, 0x7632, R20 ;  /* 0x0000763214147816 */ /* 0x000fe40000000014 */
[----:B------:R-:W-:Y:S02]  /*1b70*/  SEL R8, R17, RZ, !P1 ;  /* 0x000000ff11087207 */ /* 0x000fe40004800000 */
[----:B------:R-:W-:Y:S01]  /*1b80*/  PRMT R9, R16, 0x7632, R9 ;  /* 0x0000763210097816 */ /* 0x000fe20000000009 */
[--C-:B------:R-:W-:Y:S01]  /*1b90*/  FADD R13, R13, R18.reuse ;  /* 0x000000120d0d7221 */ /* 0x100fe20000000000 */
[----:B------:R-:W-:Y:S02]  /*1ba0*/  SHF.L.U32 R17, R20, 0x10, RZ ;  /* 0x0000001014117819 */ /* 0x000fe400000006ff */
[----:B------:R-:W-:-:S02]  /*1bb0*/  PRMT R18, R8, 0x7632, R18 ;  /* 0x0000763208127816 */ /* 0x000fc40000000012 */
[----:B------:R-:W-:Y:S02]  /*1bc0*/  SHF.L.U32 R26, R8, 0x10, RZ ;  /* 0x00000010081a7819 */ /* 0x000fe400000006ff */
[----:B------:R-:W-:Y:S02]  /*1bd0*/  SHF.L.U32 R20, R9, 0x10, RZ ;  /* 0x0000001009147819 */ /* 0x000fe400000006ff */
[----:B------:R-:W0:Y:S01]  /*1be0*/  LDC.64 R8, c[0x0][0x230] ;  /* 0x00008c00ff087b82 */ /* 0x000e220000000a00 */
[----:B------:R-:W-:Y:S02]  /*1bf0*/  SHF.L.U32 R21, R21, 0x10, RZ ;  /* 0x0000001015157819 */ /* 0x000fe400000006ff */
[----:B------:R-:W-:Y:S02]  /*1c00*/  SHF.L.U32 R16, R16, 0x10, RZ ;  /* 0x0000001010107819 */ /* 0x000fe400000006ff */
[----:B------:R-:W-:Y:S01]  /*1c10*/  SHF.L.U32 R19, R18, 0x10, RZ ;  /* 0x0000001012137819 */ /* 0x000fe200000006ff */
[----:B------:R-:W-:Y:S01]  /*1c20*/  FADD R29, R26, R21 ;  /* 0x000000151a1d7221 */ /* 0x000fe20000000000 */
[----:B------:R-:W-:-:S03]  /*1c30*/  FADD R21, R20, R17 ;  /* 0x0000001114157221 */ /* 0x000fc60000000000 */
[----:B------:R-:W-:Y:S01]  /*1c40*/  FADD R19, R19, R16 ;  /* 0x0000001013137221 */ /* 0x000fe20000000000 */
[----:B------:R-:W-:Y:S01]  /*1c50*/  FADD R17, R10, 1 ;  /* 0x3f8000000a117421 */ /* 0x000fe20000000000 */
[C---:B------:R-:W-:Y:S01]  /*1c60*/  FADD R16, -R0.reuse, R29 ;  /* 0x0000001d00107221 */ /* 0x040fe20000000100 */
[C---:B------:R-:W-:Y:S01]  /*1c70*/  FADD R10, -R0.reuse, R21 ;  /* 0x00000015000a7221 */ /* 0x040fe20000000100 */
[----:B------:R-:W-:Y:S01]  /*1c80*/  FADD R18, -R0, R19 ;  /* 0x0000001300127221 */ /* 0x000fe20000000100 */
[----:B------:R-:W-:Y:S01]  /*1c90*/  FADD R24, R24, 1 ;  /* 0x3f80000018187421 */ /* 0x000fe20000000000 */
[----:B------:R-:W-:Y:S01]  /*1ca0*/  FADD R12, R12, 1 ;  /* 0x3f8000000c0c7421 */ /* 0x000fe20000000000 */
[C---:B------:R-:W-:Y:S01]  /*1cb0*/  FMUL R19, R3.reuse, R16 ;  /* 0x0000001003137220 */ /* 0x040fe20000400000 */
[C---:B------:R-:W-:Y:S01]  /*1cc0*/  FMUL R10, R3.reuse, R10 ;  /* 0x0000000a030a7220 */ /* 0x040fe20000400000 */
[----:B------:R-:W-:Y:S02]  /*1cd0*/  FMUL R18, R3, R18 ;  /* 0x0000001203127220 */ /* 0x000fe40000400000 */
[----:B------:R-:W-:Y:S01]  /*1ce0*/  FFMA R14, R19, R17, R14 ;  /* 0x00000011130e7223 */ /* 0x000fe2000000000e */
[----:B------:R-:W-:Y:S01]  /*1cf0*/  FFMA R10, R10, R24, R11 ;  /* 0x000000180a0a7223 */ /* 0x000fe2000000000b */
[----:B------:R-:W-:Y:S01]  /*1d00*/  FFMA R13, R18, R12, R13 ;  /* 0x0000000c120d7223 */ /* 0x000fe2000000000d */
[----:B0-----:R-:W-:-:S03]  /*1d10*/  IMAD.WIDE R8, R27, 0x2, R8 ;  /* 0x000000021b087825 */ /* 0x001fc600078e0208 */
[----:B------:R-:W-:Y:S02]  /*1d20*/  F2FP.BF16.F32.PACK_AB R10, R10, R15 ;  /* 0x0000000f0a0a723e */ /* 0x000fe400000010ff */
[----:B------:R-:W-:-:S05]  /*1d30*/  F2FP.BF16.F32.PACK_AB R11, R13, R14 ;  /* 0x0000000e0d0b723e */ /* 0x000fca00000010ff */
[----:B------:R0:W-:Y:S01]  /*1d40*/  @!P1 STG.E.64 desc[UR6][R8.64], R10 ;  /* 0x0000000a08009986 */ /* 0x0001e2000c101b06 */
[----:B------:R-:W-:Y:S05]  /*1d50*/  @!P4 BRA `(.L_x_0) ;  /* 0xfffffff80090c947 */ /* 0x000fea000383ffff */
[----:B------:R-:W-:Y:S05]  /*1d60*/  EXIT ;  /* 0x000000000000794d */ /* 0x000fea0003800000 */
.L_x_1:
[----:B------:R-:W-:-:S00]  /*1d70*/  BRA `(.L_x_1) ;  /* 0xfffffffc00fc7947 */ /* 0x000fc0000383ffff */
[----:B------:R-:W-:-:S00]  /*1d80*/  NOP ;  /* 0x0000000000007918 */ /* 0x000fc00000000000 */
[----:B------:R-:W-:-:S00]  /*1d90*/  NOP ;  /* 0x0000000000007918 */ /* 0x000fc00000000000 */
[----:B------:R-:W-:-:S00]  /*1da0*/  NOP ;  /* 0x0000000000007918 */ /* 0x000fc00000000000 */
[----:B------:R-:W-:-:S00]  /*1db0*/  NOP ;  /* 0x0000000000007918 */ /* 0x000fc00000000000 */
[----:B------:R-:W-:-:S00]  /*1dc0*/  NOP ;  /* 0x0000000000007918 */ /* 0x000fc00000000000 */
[----:B------:R-:W-:-:S00]  /*1dd0*/  NOP ;  /* 0x0000000000007918 */ /* 0x000fc00000000000 */
[----:B------:R-:W-:-:S00]  /*1de0*/  NOP ;  /* 0x0000000000007918 */ /* 0x000fc00000000000 */
[----:B------:R-:W-:-:S00]  /*1df0*/  NOP ;  /* 0x0000000000007918 */ /* 0x000fc00000000000 */
.L_x_2:


//--------------------- .nv.global.init           --------------------------
	.section	.nv.global.init,"aw",@progbits
.nv.global.init:
	.type		_$_str,@object
	.size		_$_str,(.L_0 - _$_str)
_$_str:
        /*0000*/ 	.byte	0x5f, 0x5f, 0x43, 0x55, 0x44, 0x41, 0x5f, 0x46, 0x54, 0x5a, 0x00
.L_0:


//--------------------- .nv.shared.triton_        --------------------------
	.section	.nv.shared.triton_,"aw",@nobits
	.sectionflags	@""
	.align	16
	.zero		1024


//--------------------- .nv.constant0.triton_     --------------------------
	.section	.nv.constant0.triton_,"a",@progbits
	.sectionflags	@""
	.align	4
.nv.constant0.triton_:
	.zero		576
